def attn_fwd(
    Q,
    K,
    V,
    Out,
    Lse,
    sm_scale,
    stride_qz,
    stride_qh,
    stride_qm,
    stride_qk,
    stride_kz,
    stride_kh,
    stride_kn,
    stride_kk,
    stride_vz,
    stride_vh,
    stride_vn,
    stride_vk,
    stride_oz,
    stride_oh,
    stride_om,
    stride_ok,
    seqlen_q,
    seqlen_k,
    BLOCK_M: tl.constexpr,
    BLOCK_N: tl.constexpr,
    HEAD_DIM: tl.constexpr,
    CAUSAL: tl.constexpr,
):
    start_m = tl.program_id(0)
    off_hz = tl.program_id(1)
    q_off = off_hz * stride_qh
    k_off = off_hz * stride_kh
    v_off = off_hz * stride_vh
    offs_m = start_m * BLOCK_M + tl.arange(0, BLOCK_M)
    offs_d = tl.arange(0, HEAD_DIM)
    offs_n = tl.arange(0, BLOCK_N)
    q_ptrs = Q + q_off + offs_m[:, None] * stride_qm + offs_d[None, :] * stride_qk
    k_ptrs = K + k_off + offs_d[:, None] * stride_kk + offs_n[None, :] * stride_kn
    v_ptrs = V + v_off + offs_n[:, None] * stride_vn + offs_d[None, :] * stride_vk
    m_i = tl.full([BLOCK_M], float("-inf"), dtype=tl.float32)
    l_i = tl.zeros([BLOCK_M], dtype=tl.float32) + 1.0
    acc = tl.zeros([BLOCK_M, HEAD_DIM], dtype=tl.float32)
    q = tl.load(q_ptrs)
    acc, l_i, m_i = _attn_fwd_inner(
        acc,
        l_i,
        m_i,
        q,
        k_ptrs,
        v_ptrs,
        sm_scale,
        stride_kn,
        stride_vn,
        start_m,
        seqlen_k,
        BLOCK_M,
        BLOCK_N,
        HEAD_DIM,
        CAUSAL,
    )
    acc = acc / l_i[:, None]
    lse = m_i + tl.math.log2(l_i) / 1.4426950408889634
    o_ptrs = (
        Out
        + off_hz * stride_oh
        + offs_m[:, None] * stride_om
        + offs_d[None, :] * stride_ok
    )
    tl.store(o_ptrs, acc.to(Out.dtype.element_ty))
    tl.store(Lse + off_hz * seqlen_q + offs_m, lse)

# config = {"BLOCK_M": 256, "BLOCK_N": 32, "HEAD_DIM": 16, "arch": "sm_80", "causal": true, "dtype": "fp16", "num_stages": 2, "num_warps": 8}
# arch = sm_80


// ===== COMPILED SASS (sm_80) =====

	.target	sm_80

	.elftype	@"ET_EXEC"


//--------------------- .note.nv.tkinfo           --------------------------
	.section	.note.nv.tkinfo,"",@"SHT_NOTE"
	.sectionflags	@"SHF_NOTE_NV_TKINFO"
	.tkinfo
        /*0018*/ 	.word	0x00000002
        /*0030*/ 	.string	""
        /*0030*/ 	.string	"ptxas"
        /*0030*/ 	.string	"Cuda compilation tools, release 13.0, V13.0.88"
        /*0030*/ 	.string	"Build cuda_13.0.r13.0/compiler.36424714_0"
        /*0030*/ 	.string	"-v  -suppress-debug-info  -lineinfo  -arch sm_80 "



//--------------------- .note.nv.cuinfo           --------------------------
	.section	.note.nv.cuinfo,"",@"SHT_NOTE"
	.sectionflags	@"SHF_NOTE_NV_CUINFO"
        /*0018*/ 	.short	0x0002
        /*001a*/ 	.short	0x0050
        /*001c*/ 	.short	0x0082
	.zero		2


//--------------------- .nv.info                  --------------------------
	.section	.nv.info,"",@"SHT_CUDA_INFO"
	.align	4


	//----- nvinfo : EIATTR_REGCOUNT
	.align		4
        /*0000*/ 	.byte	0x04, 0x2f
        /*0002*/ 	.short	(.L_2 - .L_1)
	.align		4
.L_1:
        /*0004*/ 	.word	index@(attn_fwd)
        /*0008*/ 	.word	0x0000006c


	//----- nvinfo : EIATTR_FRAME_SIZE
	.align		4
.L_2:
        /*000c*/ 	.byte	0x04, 0x11
        /*000e*/ 	.short	(.L_4 - .L_3)
	.align		4
.L_3:
        /*0010*/ 	.word	index@(attn_fwd)
        /*0014*/ 	.word	0x00000000


	//----- nvinfo : EIATTR_MIN_STACK_SIZE
	.align		4
.L_4:
        /*0018*/ 	.byte	0x04, 0x12
        /*001a*/ 	.short	(.L_6 - .L_5)
	.align		4
.L_5:
        /*001c*/ 	.word	index@(attn_fwd)
        /*0020*/ 	.word	0x00000000
.L_6:


//--------------------- .nv.info.attn_fwd         --------------------------
	.section	.nv.info.attn_fwd,"",@"SHT_CUDA_INFO"
	.sectionflags	@""
	.align	4


	//----- nvinfo : EIATTR_CUDA_API_VERSION
	.align		4
        /*0000*/ 	.byte	0x04, 0x37
        /*0002*/ 	.short	(.L_8 - .L_7)
.L_7:
        /*0004*/ 	.word	0x00000082


	//----- nvinfo : EIATTR_SW2861232_WAR
	.align		4
.L_8:
        /*0008*/ 	.byte	0x01, 0x35
	.zero		2


	//----- nvinfo : EIATTR_PARAM_CBANK
	.align		4
        /*000c*/ 	.byte	0x04, 0x0a
        /*000e*/ 	.short	(.L_10 - .L_9)
	.align		4
.L_9:
        /*0010*/ 	.word	index@(.nv.constant0.attn_fwd)
        /*0014*/ 	.short	0x0160
        /*0016*/ 	.short	0x0088


	//----- nvinfo : EIATTR_CBANK_PARAM_SIZE
	.align		4
.L_10:
        /*0018*/ 	.byte	0x03, 0x19
        /*001a*/ 	.short	0x0088


	//----- nvinfo : EIATTR_KPARAM_INFO
	.align		4
        /*001c*/ 	.byte	0x04, 0x17
        /*001e*/ 	.short	(.L_12 - .L_11)
.L_11:
        /*0020*/ 	.word	0x00000000
        /*0024*/ 	.short	0x0019
        /*0026*/ 	.short	0x0080
        /*0028*/ 	.byte	0x00, 0xf4, 0x21, 0x00


	//----- nvinfo : EIATTR_KPARAM_INFO
	.align		4
.L_12:
        /*002c*/ 	.byte	0x04, 0x17
        /*002e*/ 	.short	(.L_14 - .L_13)
.L_13:
        /*0030*/ 	.word	0x00000000
        /*0034*/ 	.short	0x0018
        /*0036*/ 	.short	0x0078
        /*0038*/ 	.byte	0x00, 0xf4, 0x21, 0x00


	//----- nvinfo : EIATTR_KPARAM_INFO
	.align		4
.L_14:
        /*003c*/ 	.byte	0x04, 0x17
        /*003e*/ 	.short	(.L_16 - .L_15)
.L_15:
        /*0040*/ 	.word	0x00000000
        /*0044*/ 	.short	0x0017
        /*0046*/ 	.short	0x0070
        /*0048*/ 	.byte	0x00, 0xf0, 0x11, 0x00


	//----- nvinfo : EIATTR_KPARAM_INFO
	.align		4
.L_16:
        /*004c*/ 	.byte	0x04, 0x17
        /*004e*/ 	.short	(.L_18 - .L_17)
.L_17:
        /*0050*/ 	.word	0x00000000
        /*0054*/ 	.short	0x0016
        /*0056*/ 	.short	0x006c
        /*0058*/ 	.byte	0x00, 0xf0, 0x11, 0x00


	//----- nvinfo : EIATTR_KPARAM_INFO
	.align		4
.L_18:
        /*005c*/ 	.byte	0x04, 0x17
        /*005e*/ 	.short	(.L_20 - .L_19)
.L_19:
        /*0060*/ 	.word	0x00000000
        /*0064*/ 	.short	0x0015
        /*0066*/ 	.short	0x0068
        /*0068*/ 	.byte	0x00, 0xf0, 0x11, 0x00


	//----- nvinfo : EIATTR_KPARAM_INFO
	.align		4
.L_20:
        /*006c*/ 	.byte	0x04, 0x17
        /*006e*/ 	.short	(.L_22 - .L_21)
.L_21:
        /*0070*/ 	.word	0x00000000
        /*0074*/ 	.short	0x0014
        /*0076*/ 	.short	0x0064
        /*0078*/ 	.byte	0x00, 0xf0, 0x11, 0x00


	//----- nvinfo : EIATTR_KPARAM_INFO
	.align		4
.L_22:
        /*007c*/ 	.byte	0x04, 0x17
        /*007e*/ 	.short	(.L_24 - .L_23)
.L_23:
        /*0080*/ 	.word	0x00000000
        /*0084*/ 	.short	0x0013
        /*0086*/ 	.short	0x0060
        /*0088*/ 	.byte	0x00, 0xf0, 0x11, 0x00


	//----- nvinfo : EIATTR_KPARAM_INFO
	.align		4
.L_24:
        /*008c*/ 	.byte	0x04, 0x17
        /*008e*/ 	.short	(.L_26 - .L_25)
.L_25:
        /*0090*/ 	.word	0x00000000
        /*0094*/ 	.short	0x0012
        /*0096*/ 	.short	0x005c
        /*0098*/ 	.byte	0x00, 0xf0, 0x11, 0x00


	//----- nvinfo : EIATTR_KPARAM_INFO
	.align		4
.L_26:
        /*009c*/ 	.byte	0x04, 0x17
        /*009e*/ 	.short	(.L_28 - .L_27)
.L_27:
        /*00a0*/ 	.word	0x00000000
        /*00a4*/ 	.short	0x0011
        /*00a6*/ 	.short	0x0058
        /*00a8*/ 	.byte	0x00, 0xf0, 0x11, 0x00


	//----- nvinfo : EIATTR_KPARAM_INFO
	.align		4
.L_28:
        /*00ac*/ 	.byte	0x04, 0x17
        /*00ae*/ 	.short	(.L_30 - .L_29)
.L_29:
        /*00b0*/ 	.word	0x00000000
        /*00b4*/ 	.short	0x0010
        /*00b6*/ 	.short	0x0054
        /*00b8*/ 	.byte	0x00, 0xf0, 0x11, 0x00


	//----- nvinfo : EIATTR_KPARAM_INFO
	.align		4
.L_30:
        /*00bc*/ 	.byte	0x04, 0x17
        /*00be*/ 	.short	(.L_32 - .L_31)
.L_31:
        /*00c0*/ 	.word	0x00000000
        /*00c4*/ 	.short	0x000f
        /*00c6*/ 	.short	0x0050
        /*00c8*/ 	.byte	0x00, 0xf0, 0x11, 0x00


	//----- nvinfo : EIATTR_KPARAM_INFO
	.align		4
.L_32:
        /*00cc*/ 	.byte	0x04, 0x17
        /*00ce*/ 	.short	(.L_34 - .L_33)
.L_33:
        /*00d0*/ 	.word	0x00000000
        /*00d4*/ 	.short	0x000e
        /*00d6*/ 	.short	0x004c
        /*00d8*/ 	.byte	0x00, 0xf0, 0x11, 0x00


	//----- nvinfo : EIATTR_KPARAM_INFO
	.align		4
.L_34:
        /*00dc*/ 	.byte	0x04, 0x17
        /*00de*/ 	.short	(.L_36 - .L_35)
.L_35:
        /*00e0*/ 	.word	0x00000000
        /*00e4*/ 	.short	0x000d
        /*00e6*/ 	.short	0x0048
        /*00e8*/ 	.byte	0x00, 0xf0, 0x11, 0x00


	//----- nvinfo : EIATTR_KPARAM_INFO
	.align		4
.L_36:
        /*00ec*/ 	.byte	0x04, 0x17
        /*00ee*/ 	.short	(.L_38 - .L_37)
.L_37:
        /*00f0*/ 	.word	0x00000000
        /*00f4*/ 	.short	0x000c
        /*00f6*/ 	.short	0x0044
        /*00f8*/ 	.byte	0x00, 0xf0, 0x11, 0x00


	//----- nvinfo : EIATTR_KPARAM_INFO
	.align		4
.L_38:
        /*00fc*/ 	.byte	0x04, 0x17
        /*00fe*/ 	.short	(.L_40 - .L_39)
.L_39:
        /*0100*/ 	.word	0x00000000
        /*0104*/ 	.short	0x000b
        /*0106*/ 	.short	0x0040
        /*0108*/ 	.byte	0x00, 0xf0, 0x11, 0x00


	//----- nvinfo : EIATTR_KPARAM_INFO
	.align		4
.L_40:
        /*010c*/ 	.byte	0x04, 0x17
        /*010e*/ 	.short	(.L_42 - .L_41)
.L_41:
        /*0110*/ 	.word	0x00000000
        /*0114*/ 	.short	0x000a
        /*0116*/ 	.short	0x003c
        /*0118*/ 	.byte	0x00, 0xf0, 0x11, 0x00


	//----- nvinfo : EIATTR_KPARAM_INFO
	.align		4
.L_42:
        /*011c*/ 	.byte	0x04, 0x17
        /*011e*/ 	.short	(.L_44 - .L_43)
.L_43:
        /*0120*/ 	.word	0x00000000
        /*0124*/ 	.short	0x0009
        /*0126*/ 	.short	0x0038
        /*0128*/ 	.byte	0x00, 0xf0, 0x11, 0x00


	//----- nvinfo : EIATTR_KPARAM_INFO
	.align		4
.L_44:
        /*012c*/ 	.byte	0x04, 0x17
        /*012e*/ 	.short	(.L_46 - .L_45)
.L_45:
        /*0130*/ 	.word	0x00000000
        /*0134*/ 	.short	0x0008
        /*0136*/ 	.short	0x0034
        /*0138*/ 	.byte	0x00, 0xf0, 0x11, 0x00


	//----- nvinfo : EIATTR_KPARAM_INFO
	.align		4
.L_46:
        /*013c*/ 	.byte	0x04, 0x17
        /*013e*/ 	.short	(.L_48 - .L_47)
.L_47:
        /*0140*/ 	.word	0x00000000
        /*0144*/ 	.short	0x0007
        /*0146*/ 	.short	0x0030
        /*0148*/ 	.byte	0x00, 0xf0, 0x11, 0x00


	//----- nvinfo : EIATTR_KPARAM_INFO
	.align		4
.L_48:
        /*014c*/ 	.byte	0x04, 0x17
        /*014e*/ 	.short	(.L_50 - .L_49)
.L_49:
        /*0150*/ 	.word	0x00000000
        /*0154*/ 	.short	0x0006
        /*0156*/ 	.short	0x002c
        /*0158*/ 	.byte	0x00, 0xf0, 0x11, 0x00


	//----- nvinfo : EIATTR_KPARAM_INFO
	.align		4
.L_50:
        /*015c*/ 	.byte	0x04, 0x17
        /*015e*/ 	.short	(.L_52 - .L_51)
.L_51:
        /*0160*/ 	.word	0x00000000
        /*0164*/ 	.short	0x0005
        /*0166*/ 	.short	0x0028
        /*0168*/ 	.byte	0x00, 0xf0, 0x11, 0x00


	//----- nvinfo : EIATTR_KPARAM_INFO
	.align		4
.L_52:
        /*016c*/ 	.byte	0x04, 0x17
        /*016e*/ 	.short	(.L_54 - .L_53)
.L_53:
        /*0170*/ 	.word	0x00000000
        /*0174*/ 	.short	0x0004
        /*0176*/ 	.short	0x0020
        /*0178*/ 	.byte	0x00, 0xf4, 0x21, 0x00


	//----- nvinfo : EIATTR_KPARAM_INFO
	.align		4
.L_54:
        /*017c*/ 	.byte	0x04, 0x17
        /*017e*/ 	.short	(.L_56 - .L_55)
.L_55:
        /*0180*/ 	.word	0x00000000
        /*0184*/ 	.short	0x0003
        /*0186*/ 	.short	0x0018
        /*0188*/ 	.byte	0x00, 0xf4, 0x21, 0x00


	//----- nvinfo : EIATTR_KPARAM_INFO
	.align		4
.L_56:
        /*018c*/ 	.byte	0x04, 0x17
        /*018e*/ 	.short	(.L_58 - .L_57)
.L_57:
        /*0190*/ 	.word	0x00000000
        /*0194*/ 	.short	0x0002
        /*0196*/ 	.short	0x0010
        /*0198*/ 	.byte	0x00, 0xf4, 0x21, 0x00


	//----- nvinfo : EIATTR_KPARAM_INFO
	.align		4
.L_58:
        /*019c*/ 	.byte	0x04, 0x17
        /*019e*/ 	.short	(.L_60 - .L_59)
.L_59:
        /*01a0*/ 	.word	0x00000000
        /*01a4*/ 	.short	0x0001
        /*01a6*/ 	.short	0x0008
        /*01a8*/ 	.byte	0x00, 0xf4, 0x21, 0x00


	//----- nvinfo : EIATTR_KPARAM_INFO
	.align		4
.L_60:
        /*01ac*/ 	.byte	0x04, 0x17
        /*01ae*/ 	.short	(.L_62 - .L_61)
.L_61:
        /*01b0*/ 	.word	0x00000000
        /*01b4*/ 	.short	0x0000
        /*01b6*/ 	.short	0x0000
        /*01b8*/ 	.byte	0x00, 0xf4, 0x21, 0x00


	//----- nvinfo : EIATTR_MAXREG_COUNT
	.align		4
.L_62:
        /*01bc*/ 	.byte	0x03, 0x1b
        /*01be*/ 	.short	0x00ff


	//----- nvinfo : EIATTR_NUM_BARRIERS
	.align		4
        /*01c0*/ 	.byte	0x02, 0x4c
        /*01c2*/ 	.byte	0x01
	.zero		1


	//----- nvinfo : EIATTR_MERCURY_ISA_VERSION
	.align		4
        /*01c4*/ 	.byte	0x03, 0x5f
        /*01c6*/ 	.short	0x0000


	//----- nvinfo : EIATTR_COOP_GROUP_MASK_REGIDS
	.align		4
        /*01c8*/ 	.byte	0x04, 0x29
        /*01ca*/ 	.short	(.L_64 - .L_63)


	//   ....[0]....
.L_63:
        /*01cc*/ 	.word	0xffffffff


	//   ....[1]....
        /*01d0*/ 	.word	0xffffffff


	//   ....[2]....
        /*01d4*/ 	.word	0xffffffff


	//   ....[3]....
        /*01d8*/ 	.word	0xffffffff


	//   ....[4]....
        /*01dc*/ 	.word	0xffffffff


	//   ....[5]....
        /*01e0*/ 	.word	0xffffffff


	//   ....[6]....
        /*01e4*/ 	.word	0xffffffff


	//   ....[7]....
        /*01e8*/ 	.word	0xffffffff


	//   ....[8]....
        /*01ec*/ 	.word	0xffffffff


	//   ....[9]....
        /*01f0*/ 	.word	0xffffffff


	//   ....[10]....
        /*01f4*/ 	.word	0xffffffff


	//   ....[11]....
        /*01f8*/ 	.word	0xffffffff


	//   ....[12]....
        /*01fc*/ 	.word	0xffffffff


	//   ....[13]....
        /*0200*/ 	.word	0xffffffff


	//   ....[14]....
        /*0204*/ 	.word	0xffffffff


	//   ....[15]....
        /*0208*/ 	.word	0xffffffff


	//----- nvinfo : EIATTR_COOP_GROUP_INSTR_OFFSETS
	.align		4
.L_64:
        /*020c*/ 	.byte	0x04, 0x28
        /*020e*/ 	.short	(.L_66 - .L_65)


	//   ....[0]....
.L_65:
        /*0210*/ 	.word	0x000017d0


	//   ....[1]....
        /*0214*/ 	.word	0x00001890


	//   ....[2]....
        /*0218*/ 	.word	0x000018a0


	//   ....[3]....
        /*021c*/ 	.word	0x000018e0


	//   ....[4]....
        /*0220*/ 	.word	0x000019f0


	//   ....[5]....
        /*0224*/ 	.word	0x00001aa0


	//   ....[6]....
        /*0228*/ 	.word	0x00001e50


	//   ....[7]....
        /*022c*/ 	.word	0x00001f00


	//   ....[8]....
        /*0230*/ 	.word	0x00002490


	//   ....[9]....
        /*0234*/ 	.word	0x00002530


	//   ....[10]....
        /*0238*/ 	.word	0x00002660


	//   ....[11]....
        /*023c*/ 	.word	0x000026a0


	//   ....[12]....
        /*0240*/ 	.word	0x000026e0


	//   ....[13]....
        /*0244*/ 	.word	0x00002750


	//   ....[14]....
        /*0248*/ 	.word	0x00002780


	//   ....[15]....
        /*024c*/ 	.word	0x000027b0


	//----- nvinfo : EIATTR_EXIT_INSTR_OFFSETS
	.align		4
.L_66:
        /*0250*/ 	.byte	0x04, 0x1c
        /*0252*/ 	.short	(.L_68 - .L_67)


	//   ....[0]....
.L_67:
        /*0254*/ 	.word	0x00003d40


	//----- nvinfo : EIATTR_REQNTID
	.align		4
.L_68:
        /*0258*/ 	.byte	0x04, 0x10
        /*025a*/ 	.short	(.L_70 - .L_69)
.L_69:
        /*025c*/ 	.word	0x00000100
        /*0260*/ 	.word	0x00000001
        /*0264*/ 	.word	0x00000001
.L_70:


//--------------------- .nv.callgraph             --------------------------
	.section	.nv.callgraph,"",@"SHT_CUDA_CALLGRAPH"
	.align	4
	.sectionentsize	8
	.align		4
        /*0000*/ 	.word	0x00000000
	.align		4
        /*0004*/ 	.word	0xffffffff
	.align		4
        /*0008*/ 	.word	0x00000000
	.align		4
        /*000c*/ 	.word	0xfffffffe
	.align		4
        /*0010*/ 	.word	0x00000000
	.align		4
        /*0014*/ 	.word	0xfffffffd
	.align		4
        /*0018*/ 	.word	0x00000000
	.align		4
        /*001c*/ 	.word	0xfffffffc


//--------------------- .nv.rel.action            --------------------------
	.section	.nv.rel.action,"",@"SHT_CUDA_RELOCINFO"
	.align	8
	.sectionentsize	8
        /*0000*/ 	.byte	0x73, 0x00, 0x00, 0x00, 0x00, 0x00, 0x00, 0x00, 0x00, 0x00, 0x00, 0x11, 0x25, 0x00, 0x05, 0x36


//--------------------- .nv.constant4             --------------------------
	.section	.nv.constant4,"a",@progbits
	.align	8
	.align		8
.nv.constant4:
        /*0000*/ 	.dword	_$_str


//--------------------- .nv.constant0.attn_fwd    --------------------------
	.section	.nv.constant0.attn_fwd,"a",@progbits
	.sectionflags	@""
	.align	4
.nv.constant0.attn_fwd:
	.zero		488


//--------------------- .text.attn_fwd            --------------------------
	.section	.text.attn_fwd,"ax",@progbits
	.sectioninfo	@"SHI_REGISTERS=108"
	.align	128
        .global         attn_fwd
        .type           attn_fwd,@function
        .size           attn_fwd,(.L_x_3 - attn_fwd)
        .other          attn_fwd,@"STO_CUDA_ENTRY STV_DEFAULT"
attn_fwd:
.text.attn_fwd:
[----:B------:R-:W-:Y:S02]  /*0000*/  MOV R1, c[0x0][0x28] ;  /* 0x00000a0000017a02 */ /* 0x000fe40000000f00 */
[----:B------:R-:W0:Y:S01]  /*0010*/  S2R R36, SR_CTAID.X ;  /* 0x0000000000247919 */ /* 0x000e220000002500 */
[----:B------:R-:W-:Y:S01]  /*0020*/  IMAD.MOV.U32 R37, RZ, RZ, c[0x0][0x198] ;  /* 0x00006600ff257624 */ /* 0x000fe200078e00ff */
[----:B------:R-:W-:Y:S02]  /*0030*/  ULDC.64 UR6, c[0x0][0x118] ;  /* 0x0000460000067ab9 */ /* 0x000fe40000000a00 */
[----:B------:R-:W0:Y:S01]  /*0040*/  S2R R7, SR_TID.X ;  /* 0x0000000000077919 */ /* 0x000e220000002100 */
[C---:B------:R-:W-:Y:S01]  /*0050*/  IMAD R17, R37.reuse, 0x6, RZ ;  /* 0x0000000625117824 */ /* 0x040fe200078e02ff */
[C---:B------:R-:W-:Y:S01]  /*0060*/  SHF.L.U32 R9, R37.reuse, 0x1, RZ ;  /* 0x0000000125097819 */ /* 0x040fe200000006ff */
[C---:B------:R-:W-:Y:S01]  /*0070*/  IMAD R11, R37.reuse, 0x3, RZ ;  /* 0x00000003250b7824 */ /* 0x040fe200078e02ff */
[----:B------:R-:W1:Y:S01]  /*0080*/  S2R R6, SR_CTAID.Y ;  /* 0x0000000000067919 */ /* 0x000e620000002600 */
[C---:B------:R-:W-:Y:S01]  /*0090*/  IMAD R25, R37.reuse, 0xa, RZ ;  /* 0x0000000a25197824 */ /* 0x040fe200078e02ff */
[C---:B------:R-:W-:Y:S01]  /*00a0*/  SHF.L.U32 R21, R37.reuse, 0x3, RZ ;  /* 0x0000000325157819 */ /* 0x040fe200000006ff */
[----:B------:R-:W-:-:S02]  /*00b0*/  IMAD.SHL.U32 R13, R37, 0x4, RZ ;  /* 0x00000004250d7824 */ /* 0x000fc400078e00ff */
[C---:B------:R-:W-:Y:S02]  /*00c0*/  IMAD R29, R37.reuse, 0xc, RZ ;  /* 0x0000000c251d7824 */ /* 0x040fe400078e02ff */
[C---:B------:R-:W-:Y:S02]  /*00d0*/  IMAD R33, R37.reuse, 0xe, RZ ;  /* 0x0000000e25217824 */ /* 0x040fe400078e02ff */
[C---:B------:R-:W-:Y:S02]  /*00e0*/  IMAD R39, R37.reuse, 0x14, RZ ;  /* 0x0000001425277824 */ /* 0x040fe400078e02ff */
[C---:B------:R-:W-:Y:S02]  /*00f0*/  IMAD R41, R37.reuse, 0x16, RZ ;  /* 0x0000001625297824 */ /* 0x040fe400078e02ff */
[C---:B------:R-:W-:Y:S02]  /*0100*/  IMAD R15, R37.reuse, 0x5, RZ ;  /* 0x00000005250f7824 */ /* 0x040fe400078e02ff */
[----:B------:R-:W-:-:S02]  /*0110*/  IMAD R23, R37, 0x9, RZ ;  /* 0x0000000925177824 */ /* 0x000fc400078e02ff */
[C---:B------:R-:W-:Y:S02]  /*0120*/  IMAD R43, R37.reuse, 0x18, RZ ;  /* 0x00000018252b7824 */ /* 0x040fe400078e02ff */
[----:B------:R-:W-:Y:S01]  /*0130*/  IMAD R19, R37, 0x7, RZ ;  /* 0x0000000725137824 */ /* 0x000fe200078e02ff */
[----:B0-----:R-:W-:Y:S01]  /*0140*/  PRMT R72, R7, 0x6540, R36 ;  /* 0x0000654007487816 */ /* 0x001fe20000000024 */
[C---:B------:R-:W-:Y:S02]  /*0150*/  IMAD R45, R37.reuse, 0x1a, RZ ;  /* 0x0000001a252d7824 */ /* 0x040fe400078e02ff */
[----:B------:R-:W-:Y:S02]  /*0160*/  IMAD R27, R37, 0xb, RZ ;  /* 0x0000000b251b7824 */ /* 0x000fe400078e02ff */
[----:B-1----:R-:W-:Y:S02]  /*0170*/  IMAD R0, R6, c[0x0][0x190], RZ ;  /* 0x0000640006007a24 */ /* 0x002fe400078e02ff */
[----:B------:R-:W-:-:S02]  /*0180*/  IMAD R3, R72, c[0x0][0x194], RZ ;  /* 0x0000650048037a24 */ /* 0x000fc400078e02ff */
[C---:B------:R-:W-:Y:S02]  /*0190*/  IMAD.SHL.U32 R2, R0.reuse, 0x2, RZ ;  /* 0x0000000200027824 */ /* 0x040fe400078e00ff */
[----:B------:R-:W-:Y:S01]  /*01a0*/  IMAD.HI R0, R0, 0x2, RZ ;  /* 0x0000000200007827 */ /* 0x000fe200078e02ff */
[----:B------:R-:W-:-:S03]  /*01b0*/  SHF.L.U32 R5, R3, 0x1, RZ ;  /* 0x0000000103057819 */ /* 0x000fc600000006ff */
[----:B------:R-:W-:Y:S01]  /*01c0*/  IMAD.HI R3, R3, 0x2, RZ ;  /* 0x0000000203037827 */ /* 0x000fe200078e02ff */
[----:B------:R-:W-:-:S03]  /*01d0*/  IADD3 R2, P0, P1, R5, c[0x0][0x160], R2 ;  /* 0x0000580005027a10 */ /* 0x000fc6000791e002 */
[----:B------:R-:W-:Y:S01]  /*01e0*/  IMAD R5, R37, 0x12, RZ ;  /* 0x0000001225057824 */ /* 0x000fe200078e02ff */
[----:B------:R-:W-:Y:S01]  /*01f0*/  IADD3.X R3, R3, c[0x0][0x164], R0, P0, P1 ;  /* 0x0000590003037a10 */ /* 0x000fe200007e2400 */
[C---:B------:R-:W-:Y:S01]  /*0200*/  IMAD R47, R37.reuse, 0x1c, RZ ;  /* 0x0000001c252f7824 */ /* 0x040fe200078e02ff */
[CC--:B------:R-:W-:Y:S01]  /*0210*/  LEA R8, P4, R37.reuse, R2.reuse, 0x2 ;  /* 0x0000000225087211 */ /* 0x0c0fe200078810ff */
[----:B------:R-:W-:Y:S01]  /*0220*/  IMAD R49, R37, 0x1e, RZ ;  /* 0x0000001e25317824 */ /* 0x000fe200078e02ff */
[-C--:B------:R-:W-:Y:S01]  /*0230*/  IADD3 R10, P5, R17, R2.reuse, RZ ;  /* 0x00000002110a7210 */ /* 0x080fe20007fbe0ff */
[C---:B------:R-:W-:Y:S01]  /*0240*/  IMAD R31, R37.reuse, 0xd, RZ ;  /* 0x0000000d251f7824 */ /* 0x040fe200078e02ff */
[CC--:B------:R-:W-:Y:S01]  /*0250*/  LEA R12, P6, R37.reuse, R2.reuse, 0x3 ;  /* 0x00000002250c7211 */ /* 0x0c0fe200078c18ff */
[----:B------:R-:W-:Y:S01]  /*0260*/  IMAD R35, R37, 0xf, RZ ;  /* 0x0000000f25237824 */ /* 0x000fe200078e02ff */
[C---:B------:R-:W-:Y:S02]  /*0270*/  IADD3 R4, P3, R9.reuse, R2, RZ ;  /* 0x0000000209047210 */ /* 0x040fe40007f7e0ff */
[----:B------:R-:W-:-:S02]  /*0280*/  LEA.HI.X.SX32 R9, R9, R3, 0x1, P4 ;  /* 0x0000000309097211 */ /* 0x000fc400020f0eff */
[-C--:B------:R-:W-:Y:S02]  /*0290*/  LEA R20, P2, R37, R2.reuse, 0x4 ;  /* 0x0000000225147211 */ /* 0x080fe400078420ff */
[-C--:B------:R-:W-:Y:S01]  /*02a0*/  IADD3 R14, P4, R25, R2.reuse, RZ ;  /* 0x00000002190e7210 */ /* 0x080fe20007f9e0ff */
[----:B------:R0:W2:Y:S01]  /*02b0*/  LDG.E.U16 R8, [R8.64] ;  /* 0x0000000608087981 */ /* 0x0000a2000c1e1500 */
[-C--:B------:R-:W-:Y:S02]  /*02c0*/  LEA.HI.X.SX32 R11, R11, R3.reuse, 0x1, P5 ;  /* 0x000000030b0b7211 */ /* 0x080fe400028f0eff */
[-C--:B------:R-:W-:Y:S02]  /*02d0*/  IADD3 R22, P0, R5, R2.reuse, RZ ;  /* 0x0000000205167210 */ /* 0x080fe40007f1e0ff */
[----:B------:R-:W-:Y:S01]  /*02e0*/  IADD3 R16, P5, R29, R2, RZ ;  /* 0x000000021d107210 */ /* 0x000fe20007fbe0ff */
[----:B------:R1:W3:Y:S01]  /*02f0*/  LDG.E.U16 R10, [R10.64] ;  /* 0x000000060a0a7981 */ /* 0x0002e2000c1e1500 */
[----:B------:R-:W-:-:S02]  /*0300*/  LEA.HI.X.SX32 R13, R13, R3, 0x1, P6 ;  /* 0x000000030d0d7211 */ /* 0x000fc400030f0eff */
[-C--:B------:R-:W-:Y:S02]  /*0310*/  IADD3 R24, P1, R39, R2.reuse, RZ ;  /* 0x0000000227187210 */ /* 0x080fe40007f3e0ff */
[-C--:B------:R-:W-:Y:S01]  /*0320*/  LEA.HI.X.SX32 R5, R37, R3.reuse, 0x1, P3 ;  /* 0x0000000325057211 */ /* 0x080fe200018f0eff */
[----:B------:R4:W5:Y:S01]  /*0330*/  LDG.E.U16 R12, [R12.64] ;  /* 0x000000060c0c7981 */ /* 0x000962000c1e1500 */
[-C--:B------:R-:W-:Y:S02]  /*0340*/  IADD3 R18, P6, R33, R2.reuse, RZ ;  /* 0x0000000221127210 */ /* 0x080fe40007fde0ff */
[----:B------:R-:W-:Y:S01]  /*0350*/  IADD3 R26, P3, R41, R2, RZ ;  /* 0x00000002291a7210 */ /* 0x000fe20007f7e0ff */
[----:B------:R0:W2:Y:S01]  /*0360*/  LDG.E.U16 R4, [R4.64] ;  /* 0x0000000604047981 */ /* 0x0000a2000c1e1500 */
[-C--:B------:R-:W-:Y:S02]  /*0370*/  LEA.HI.X.SX32 R15, R15, R3.reuse, 0x1, P4 ;  /* 0x000000030f0f7211 */ /* 0x080fe400020f0eff */
[----:B------:R-:W-:-:S02]  /*0380*/  LEA.HI.X.SX32 R21, R21, R3, 0x1, P2 ;  /* 0x0000000315157211 */ /* 0x000fc400010f0eff */
[-C--:B------:R-:W-:Y:S01]  /*0390*/  IADD3 R28, P4, R43, R2.reuse, RZ ;  /* 0x000000022b1c7210 */ /* 0x080fe20007f9e0ff */
[----:B------:R0:W2:Y:S01]  /*03a0*/  LDG.E.U16 R14, [R14.64] ;  /* 0x000000060e0e7981 */ /* 0x0000a2000c1e1500 */
[-C--:B------:R-:W-:Y:S02]  /*03b0*/  LEA.HI.X.SX32 R17, R17, R3.reuse, 0x1, P5 ;  /* 0x0000000311117211 */ /* 0x080fe400028f0eff */
[-C--:B------:R-:W-:Y:S01]  /*03c0*/  LEA.HI.X.SX32 R23, R23, R3.reuse, 0x1, P0 ;  /* 0x0000000317177211 */ /* 0x080fe200000f0eff */
[----:B------:R-:W2:Y:S01]  /*03d0*/  LDG.E.U16 R20, [R20.64] ;  /* 0x0000000614147981 */ /* 0x000ea2000c1e1500 */
[----:B------:R-:W-:Y:S02]  /*03e0*/  IADD3 R30, P5, R45, R2, RZ ;  /* 0x000000022d1e7210 */ /* 0x000fe40007fbe0ff */
[-C--:B------:R-:W-:Y:S01]  /*03f0*/  LEA.HI.X.SX32 R19, R19, R3.reuse, 0x1, P6 ;  /* 0x0000000313137211 */ /* 0x080fe200030f0eff */
[----:B------:R-:W3:Y:S01]  /*0400*/  LDG.E.U16 R22, [R22.64] ;  /* 0x0000000616167981 */ /* 0x000ee2000c1e1500 */
[----:B------:R-:W-:-:S02]  /*0410*/  LEA.HI.X.SX32 R25, R25, R3, 0x1, P1 ;  /* 0x0000000319197211 */ /* 0x000fc400008f0eff */
[-C--:B------:R-:W-:Y:S01]  /*0420*/  IADD3 R32, P6, R47, R2.reuse, RZ ;  /* 0x000000022f207210 */ /* 0x080fe20007fde0ff */
[----:B------:R0:W3:Y:S01]  /*0430*/  LDG.E.U16 R16, [R16.64] ;  /* 0x0000000610107981 */ /* 0x0000e2000c1e1500 */
[-C--:B------:R-:W-:Y:S02]  /*0440*/  LEA.HI.X.SX32 R27, R27, R3.reuse, 0x1, P3 ;  /* 0x000000031b1b7211 */ /* 0x080fe400018f0eff */
[----:B------:R-:W-:Y:S01]  /*0450*/  IADD3 R34, P2, R49, R2, RZ ;  /* 0x0000000231227210 */ /* 0x000fe20007f5e0ff */
[----:B------:R-:W3:Y:S01]  /*0460*/  LDG.E.U16 R24, [R24.64] ;  /* 0x0000000618187981 */ /* 0x000ee2000c1e1500 */
[-C--:B------:R-:W-:Y:S02]  /*0470*/  LEA.HI.X.SX32 R29, R29, R3.reuse, 0x1, P4 ;  /* 0x000000031d1d7211 */ /* 0x080fe400020f0eff */
[-C--:B------:R-:W-:Y:S01]  /*0480*/  LEA.HI.X.SX32 R31, R31, R3.reuse, 0x1, P5 ;  /* 0x000000031f1f7211 */ /* 0x080fe200028f0eff */
[----:B------:R0:W3:Y:S01]  /*0490*/  LDG.E.U16 R2, [R2.64] ;  /* 0x0000000602027981 */ /* 0x0000e2000c1e1500 */
[----:B------:R-:W-:-:S02]  /*04a0*/  LEA.HI.X.SX32 R33, R33, R3, 0x1, P6 ;  /* 0x0000000321217211 */ /* 0x000fc400030f0eff */
[----:B------:R-:W-:Y:S01]  /*04b0*/  LEA.HI.X.SX32 R35, R35, R3, 0x1, P2 ;  /* 0x0000000323237211 */ /* 0x000fe200010f0eff */
[----:B------:R-:W5:Y:S04]  /*04c0*/  LDG.E.U16 R26, [R26.64] ;  /* 0x000000061a1a7981 */ /* 0x000f68000c1e1500 */
[----:B------:R-:W5:Y:S04]  /*04d0*/  LDG.E.U16 R28, [R28.64] ;  /* 0x000000061c1c7981 */ /* 0x000f68000c1e1500 */
[----:B------:R-:W5:Y:S04]  /*04e0*/  LDG.E.U16 R30, [R30.64] ;  /* 0x000000061e1e7981 */ /* 0x000f68000c1e1500 */
[----:B------:R-:W5:Y:S04]  /*04f0*/  LDG.E.U16 R32, [R32.64] ;  /* 0x0000000620207981 */ /* 0x000f68000c1e1500 */
[----:B------:R0:W5:Y:S04]  /*0500*/  LDG.E.U16 R18, [R18.64] ;  /* 0x0000000612127981 */ /* 0x000168000c1e1500 */
[----:B------:R-:W5:Y:S01]  /*0510*/  LDG.E.U16 R34, [R34.64] ;  /* 0x0000000622227981 */ /* 0x000f62000c1e1500 */
[----:B------:R-:W-:-:S05]  /*0520*/  LOP3.LUT R0, R7, 0xff, RZ, 0xc0, !PT ;  /* 0x000000ff07007812 */ /* 0x000fca00078ec0ff */
[----:B-1----:R-:W-:-:S05]  /*0530*/  IMAD.SHL.U32 R11, R0, 0x2, RZ ;  /* 0x00000002000b7824 */ /* 0x002fca00078e00ff */
[C---:B0-----:R-:W-:Y:S02]  /*0540*/  LOP3.LUT R3, R11.reuse, 0x10, RZ, 0x3c, !PT ;  /* 0x000000100b037812 */ /* 0x041fe400078e3cff */
[C---:B------:R-:W-:Y:S02]  /*0550*/  LOP3.LUT R5, R11.reuse, 0x20, RZ, 0x3c, !PT ;  /* 0x000000200b057812 */ /* 0x040fe400078e3cff */
[C---:B------:R-:W-:Y:S02]  /*0560*/  LOP3.LUT R9, R11.reuse, 0x30, RZ, 0x3c, !PT ;  /* 0x000000300b097812 */ /* 0x040fe400078e3cff */
[C---:B----4-:R-:W-:Y:S02]  /*0570*/  LOP3.LUT R13, R11.reuse, 0x40, RZ, 0x3c, !PT ;  /* 0x000000400b0d7812 */ /* 0x050fe400078e3cff */
[C---:B------:R-:W-:Y:S02]  /*0580*/  LOP3.LUT R15, R11.reuse, 0x50, RZ, 0x3c, !PT ;  /* 0x000000500b0f7812 */ /* 0x040fe400078e3cff */
[----:B------:R-:W-:-:S02]  /*0590*/  LOP3.LUT R17, R11, 0x60, RZ, 0x3c, !PT ;  /* 0x000000600b117812 */ /* 0x000fc400078e3cff */
[----:B------:R-:W-:Y:S02]  /*05a0*/  LOP3.LUT R19, R11, 0x70, RZ, 0x3c, !PT ;  /* 0x000000700b137812 */ /* 0x000fe400078e3cff */
[C---:B------:R-:W-:Y:S01]  /*05b0*/  LOP3.LUT R71, R7.reuse, 0x3, RZ, 0xc0, !PT ;  /* 0x0000000307477812 */ /* 0x040fe200078ec0ff */
[----:B------:R-:W-:Y:S01]  /*05c0*/  IMAD.MOV.U32 R52, RZ, RZ, -0x800000 ;  /* 0xff800000ff347424 */ /* 0x000fe200078e00ff */
[----:B------:R-:W-:Y:S01]  /*05d0*/  MOV R61, 0xff800000 ;  /* 0xff800000003d7802 */ /* 0x000fe20000000f00 */
[----:B------:R-:W-:Y:S01]  /*05e0*/  IMAD.MOV.U32 R54, RZ, RZ, -0x800000 ;  /* 0xff800000ff367424 */ /* 0x000fe200078e00ff */
[----:B------:R-:W-:Y:S02]  /*05f0*/  MOV R56, 0xff800000 ;  /* 0xff80000000387802 */ /* 0x000fe40000000f00 */
[C---:B------:R-:W-:Y:S02]  /*0600*/  LOP3.LUT R73, R7.reuse, 0xe0, RZ, 0xc0, !PT ;  /* 0x000000e007497812 */ /* 0x040fe400078ec0ff */
[----:B------:R-:W-:Y:S01]  /*0610*/  LOP3.LUT R70, R7, 0xf, RZ, 0xc0, !PT ;  /* 0x0000000f07467812 */ /* 0x000fe200078ec0ff */
[----:B--2---:R-:W-:Y:S04]  /*0620*/  STS.U16 [R11+0x1000], R20 ;  /* 0x001000140b007388 */ /* 0x004fe80000000400 */
[----:B---3--:R-:W-:Y:S04]  /*0630*/  STS.U16 [R11], R2 ;  /* 0x000000020b007388 */ /* 0x008fe80000000400 */
[----:B------:R-:W-:Y:S04]  /*0640*/  STS.U16 [R3+0x200], R4 ;  /* 0x0002000403007388 */ /* 0x000fe80000000400 */
[----:B------:R-:W-:Y:S04]  /*0650*/  STS.U16 [R3+0x1200], R22 ;  /* 0x0012001603007388 */ /* 0x000fe80000000400 */
[----:B------:R-:W-:Y:S04]  /*0660*/  STS.U16 [R5+0x400], R8 ;  /* 0x0004000805007388 */ /* 0x000fe80000000400 */
[----:B------:R-:W-:Y:S04]  /*0670*/  STS.U16 [R5+0x1400], R24 ;  /* 0x0014001805007388 */ /* 0x000fe80000000400 */
[----:B------:R-:W-:Y:S04]  /*0680*/  STS.U16 [R9+0x600], R10 ;  /* 0x0006000a09007388 */ /* 0x000fe80000000400 */
[----:B-----5:R-:W-:Y:S04]  /*0690*/  STS.U16 [R9+0x1600], R26 ;  /* 0x0016001a09007388 */ /* 0x020fe80000000400 */
[----:B------:R0:W-:Y:S04]  /*06a0*/  STS.U16 [R13+0x800], R12 ;  /* 0x0008000c0d007388 */ /* 0x0001e80000000400 */
[----:B------:R1:W-:Y:S04]  /*06b0*/  STS.U16 [R13+0x1800], R28 ;  /* 0x0018001c0d007388 */ /* 0x0003e80000000400 */
[----:B------:R-:W-:Y:S01]  /*06c0*/  STS.U16 [R15+0xa00], R14 ;  /* 0x000a000e0f007388 */ /* 0x000fe20000000400 */
[----:B0-----:R-:W-:-:S03]  /*06d0*/  SHF.L.U32 R12, R36, 0x8, RZ ;  /* 0x00000008240c7819 */ /* 0x001fc600000006ff */
[----:B------:R0:W-:Y:S01]  /*06e0*/  STS.U16 [R15+0x1a00], R30 ;  /* 0x001a001e0f007388 */ /* 0x0001e20000000400 */
[----:B------:R-:W-:-:S03]  /*06f0*/  IADD3 R0, R12, 0x100, RZ ;  /* 0x000001000c007810 */ /* 0x000fc60007ffe0ff */
[----:B------:R-:W-:Y:S04]  /*0700*/  STS.U16 [R17+0xc00], R16 ;  /* 0x000c001011007388 */ /* 0x000fe80000000400 */
[----:B------:R2:W-:Y:S04]  /*0710*/  STS.U16 [R17+0x1c00], R32 ;  /* 0x001c002011007388 */ /* 0x0005e80000000400 */
[----:B------:R-:W-:Y:S01]  /*0720*/  STS.U16 [R19+0xe00], R18 ;  /* 0x000e001213007388 */ /* 0x000fe20000000400 */
[----:B------:R-:W-:Y:S01]  /*0730*/  ISETP.GE.AND P0, PT, R0, 0x1, PT ;  /* 0x000000010000780c */ /* 0x000fe20003f06270 */
[----:B------:R-:W-:Y:S01]  /*0740*/  IMAD.MOV.U32 R4, RZ, RZ, 0x3f800000 ;  /* 0x3f800000ff047424 */ /* 0x000fe200078e00ff */
[----:B------:R-:W-:Y:S01]  /*0750*/  MOV R5, 0x3f800000 ;  /* 0x3f80000000057802 */ /* 0x000fe20000000f00 */
[----:B------:R3:W-:Y:S01]  /*0760*/  STS.U16 [R19+0x1e00], R34 ;  /* 0x001e002213007388 */ /* 0x0007e20000000400 */
[----:B------:R-:W-:Y:S01]  /*0770*/  MOV R3, 0x3f800000 ;  /* 0x3f80000000037802 */ /* 0x000fe20000000f00 */
[----:B------:R-:W-:Y:S01]  /*0780*/  IMAD.MOV.U32 R2, RZ, RZ, 0x3f800000 ;  /* 0x3f800000ff027424 */ /* 0x000fe200078e00ff */
[----:B------:R-:W-:Y:S01]  /*0790*/  CS2R R20, SRZ ;  /* 0x0000000000147805 */ /* 0x000fe2000001ff00 */
[----:B------:R-:W-:Y:S01]  /*07a0*/  CS2R R22, SRZ ;  /* 0x0000000000167805 */ /* 0x000fe2000001ff00 */
[----:B------:R-:W-:Y:S01]  /*07b0*/  CS2R R24, SRZ ;  /* 0x0000000000187805 */ /* 0x000fe2000001ff00 */
[----:B------:R-:W-:Y:S01]  /*07c0*/  CS2R R26, SRZ ;  /* 0x00000000001a7805 */ /* 0x000fe2000001ff00 */
[----:B-1----:R-:W-:Y:S01]  /*07d0*/  CS2R R28, SRZ ;  /* 0x00000000001c7805 */ /* 0x002fe2000001ff00 */
[----:B0-----:R-:W-:Y:S01]  /*07e0*/  CS2R R30, SRZ ;  /* 0x00000000001e7805 */ /* 0x001fe2000001ff00 */
[----:B--2---:R-:W-:Y:S01]  /*07f0*/  CS2R R32, SRZ ;  /* 0x0000000000207805 */ /* 0x004fe2000001ff00 */
[----:B---3--:R-:W-:Y:S01]  /*0800*/  CS2R R34, SRZ ;  /* 0x0000000000227805 */ /* 0x008fe2000001ff00 */
[C---:B------:R-:W-:Y:S01]  /*0810*/  IMAD.SHL.U32 R8, R7.reuse, 0x2, RZ ;  /* 0x0000000207087824 */ /* 0x040fe200078e00ff */
[----:B------:R-:W-:Y:S01]  /*0820*/  SHF.L.U32 R9, R7, 0x3, RZ ;  /* 0x0000000307097819 */ /* 0x000fe200000006ff */
[----:B------:R-:W-:Y:S01]  /*0830*/  IMAD.SHL.U32 R10, R71, 0x20, RZ ;  /* 0x00000020470a7824 */ /* 0x000fe200078e00ff */
[----:B------:R-:W-:Y:S05]  /*0840*/  @!P0 BRA `(.L_x_0) ;  /* 0x00001ff000008947 */ /* 0x000fea0003800000 */
[----:B------:R-:W-:Y:S01]  /*0850*/  IMAD R2, R6, c[0x0][0x1a0], RZ ;  /* 0x0000680006027a24 */ /* 0x000fe200078e02ff */
[----:B------:R-:W-:Y:S01]  /*0860*/  LOP3.LUT R5, R7, 0x1f, RZ, 0xc0, !PT ;  /* 0x0000001f07057812 */ /* 0x000fe200078ec0ff */
[----:B------:R-:W-:Y:S01]  /*0870*/  IMAD R4, R70, c[0x0][0x1a8], RZ ;  /* 0x00006a0046047a24 */ /* 0x000fe200078e02ff */
[----:B------:R-:W-:Y:S01]  /*0880*/  SHF.R.U32.HI R17, RZ, 0x2, R7 ;  /* 0x00000002ff117819 */ /* 0x000fe20000011607 */
[----:B------:R-:W-:Y:S01]  /*0890*/  IMAD.MOV.U32 R91, RZ, RZ, -0x800000 ;  /* 0xff800000ff5b7424 */ /* 0x000fe200078e00ff */
[----:B------:R-:W-:Y:S01]  /*08a0*/  SHF.L.U32 R3, R2, 0x1, RZ ;  /* 0x0000000102037819 */ /* 0x000fe200000006ff */
[----:B------:R-:W-:Y:S01]  /*08b0*/  IMAD.SHL.U32 R14, R4, 0x2, RZ ;  /* 0x00000002040e7824 */ /* 0x000fe200078e00ff */
[----:B------:R-:W-:Y:S01]  /*08c0*/  SHF.R.U32.HI R15, RZ, 0x1, R73 ;  /* 0x00000001ff0f7819 */ /* 0x000fe20000011649 */
[----:B------:R-:W-:Y:S01]  /*08d0*/  IMAD.HI R2, R2, 0x2, RZ ;  /* 0x0000000202027827 */ /* 0x000fe200078e02ff */
[----:B------:R-:W-:Y:S01]  /*08e0*/  SGXT.U32 R17, R17, 0x3 ;  /* 0x000000031111781a */ /* 0x000fe20000000000 */
[----:B------:R-:W-:Y:S01]  /*08f0*/  CS2R R22, SRZ ;  /* 0x0000000000167805 */ /* 0x000fe2000001ff00 */
[----:B------:R-:W-:Y:S01]  /*0900*/  IADD3 R96, P0, P1, R14, c[0x0][0x168], R3 ;  /* 0x00005a000e607a10 */ /* 0x000fe2000791e003 */
[----:B------:R-:W-:Y:S01]  /*0910*/  IMAD R3, R6, c[0x0][0x1b0], RZ ;  /* 0x00006c0006037a24 */ /* 0x000fe200078e02ff */
[----:B------:R-:W-:Y:S01]  /*0920*/  SHF.R.U32.HI R18, RZ, 0x2, R7 ;  /* 0x00000002ff127819 */ /* 0x000fe20000011607 */
[----:B------:R-:W-:Y:S01]  /*0930*/  IMAD R14, R5, c[0x0][0x1b4], RZ ;  /* 0x00006d00050e7a24 */ /* 0x000fe200078e02ff */
[----:B------:R-:W-:Y:S01]  /*0940*/  LOP3.LUT R12, R12, R15, R17, 0xfe, !PT ;  /* 0x0000000f0c0c7212 */ /* 0x000fe200078efe11 */
[----:B------:R-:W-:Y:S01]  /*0950*/  IMAD.HI R5, R4, 0x2, RZ ;  /* 0x0000000204057827 */ /* 0x000fe200078e02ff */
[----:B------:R-:W-:Y:S01]  /*0960*/  SHF.L.U32 R13, R3, 0x1, RZ ;  /* 0x00000001030d7819 */ /* 0x000fe200000006ff */
[----:B------:R-:W-:Y:S01]  /*0970*/  CS2R R24, SRZ ;  /* 0x0000000000187805 */ /* 0x000fe2000001ff00 */
[----:B------:R-:W-:Y:S01]  /*0980*/  SHF.R.S32.HI R15, RZ, 0x2, R7 ;  /* 0x00000002ff0f7819 */ /* 0x000fe20000011407 */
[----:B------:R-:W-:Y:S01]  /*0990*/  IMAD.SHL.U32 R16, R14, 0x2, RZ ;  /* 0x000000020e107824 */ /* 0x000fe200078e00ff */
[----:B------:R-:W-:Y:S01]  /*09a0*/  LOP3.LUT R4, R7, 0x7, RZ, 0xc0, !PT ;  /* 0x0000000707047812 */ /* 0x000fe200078ec0ff */
[----:B------:R-:W-:Y:S01]  /*09b0*/  IMAD.HI R3, R3, 0x2, RZ ;  /* 0x0000000203037827 */ /* 0x000fe200078e02ff */
[----:B------:R-:W-:Y:S01]  /*09c0*/  LOP3.LUT R11, R11, 0x30, R18, 0x78, !PT ;  /* 0x000000300b0b7812 */ /* 0x000fe200078e7812 */
[----:B------:R-:W-:Y:S01]  /*09d0*/  CS2R R26, SRZ ;  /* 0x00000000001a7805 */ /* 0x000fe2000001ff00 */
[----:B------:R-:W-:Y:S01]  /*09e0*/  IADD3 R80, P2, P3, R16, c[0x0][0x170], R13 ;  /* 0x00005c0010507a10 */ /* 0x000fe20007b5e00d */
[----:B------:R-:W-:Y:S01]  /*09f0*/  IMAD.HI R14, R14, 0x2, RZ ;  /* 0x000000020e0e7827 */ /* 0x000fe200078e02ff */
[----:B------:R-:W-:Y:S01]  /*0a00*/  IADD3.X R18, R5, c[0x0][0x16c], R2, P0, P1 ;  /* 0x00005b0005127a10 */ /* 0x000fe200007e2402 */
[----:B------:R-:W-:Y:S01]  /*0a10*/  CS2R R28, SRZ ;  /* 0x00000000001c7805 */ /* 0x000fe2000001ff00 */
[----:B------:R-:W-:Y:S01]  /*0a20*/  SHF.R.U32.HI R2, RZ, 0x5, R7 ;  /* 0x00000005ff027819 */ /* 0x000fe20000011607 */
[----:B------:R-:W-:Y:S01]  /*0a30*/  IMAD.MOV.U32 R87, RZ, RZ, -0x800000 ;  /* 0xff800000ff577424 */ /* 0x000fe200078e00ff */
[----:B------:R-:W-:Y:S01]  /*0a40*/  SGXT R15, R15, 0x1 ;  /* 0x000000010f0f781a */ /* 0x000fe20000000200 */
[----:B------:R-:W-:Y:S01]  /*0a50*/  CS2R R30, SRZ ;  /* 0x00000000001e7805 */ /* 0x000fe2000001ff00 */
[----:B------:R-:W-:Y:S01]  /*0a60*/  IADD3.X R17, R14, c[0x0][0x174], R3, P2, P3 ;  /* 0x00005d000e117a10 */ /* 0x000fe200017e6403 */
[----:B------:R-:W-:Y:S01]  /*0a70*/  IMAD.SHL.U32 R14, R4, 0x10, RZ ;  /* 0x00000010040e7824 */ /* 0x000fe200078e00ff */
[----:B------:R-:W-:Y:S01]  /*0a80*/  LOP3.LUT R13, R9, 0x30, RZ, 0xc0, !PT ;  /* 0x00000030090d7812 */ /* 0x000fe200078ec0ff */
[----:B------:R-:W-:Y:S01]  /*0a90*/  CS2R R32, SRZ ;  /* 0x0000000000207805 */ /* 0x000fe2000001ff00 */
[----:B------:R-:W-:Y:S01]  /*0aa0*/  LOP3.LUT R5, R7, 0x10, RZ, 0xc0, !PT ;  /* 0x0000001007057812 */ /* 0x000fe200078ec0ff */
[----:B------:R-:W-:Y:S01]  /*0ab0*/  CS2R R34, SRZ ;  /* 0x0000000000227805 */ /* 0x000fe2000001ff00 */
[----:B------:R-:W-:Y:S01]  /*0ac0*/  SGXT.U32 R2, R2, 0x3 ;  /* 0x000000030202781a */ /* 0x000fe20000000000 */
[----:B------:R-:W-:Y:S01]  /*0ad0*/  UMOV UR4, URZ ;  /* 0x0000003f00047c82 */ /* 0x000fe20008000000 */
[----:B------:R-:W-:Y:S01]  /*0ae0*/  LOP3.LUT R15, R10, 0x90, R15, 0xf8, !PT ;  /* 0x000000900a0f7812 */ /* 0x000fe200078ef80f */
[C---:B------:R-:W-:Y:S01]  /*0af0*/  IMAD R16, R4.reuse, 0x2, R5 ;  /* 0x0000000204107824 */ /* 0x040fe200078e0205 */
[----:B------:R-:W-:Y:S01]  /*0b00*/  LEA R37, R4, R13, 0x6 ;  /* 0x0000000d04257211 */ /* 0x000fe200078e30ff */
[----:B------:R-:W-:Y:S01]  /*0b10*/  IMAD R4, R2, c[0x0][0x1b8], RZ ;  /* 0x00006e0002047a24 */ /* 0x000fe200078e02ff */
[----:B------:R-:W-:Y:S01]  /*0b20*/  LOP3.LUT R13, R14, 0xe0, R7, 0x78, !PT ;  /* 0x000000e00e0d7812 */ /* 0x000fe200078e7807 */
[----:B------:R-:W-:Y:S01]  /*0b30*/  UMOV UR5, URZ ;  /* 0x0000003f00057c82 */ /* 0x000fe20008000000 */
[----:B------:R-:W-:-:S02]  /*0b40*/  LOP3.LUT R14, R15, 0x10, R8, 0x78, !PT ;  /* 0x000000100f0e7812 */ /* 0x000fc400078e7808 */
[----:B------:R-:W-:Y:S02]  /*0b50*/  MOV R15, c[0x0][0x1b8] ;  /* 0x00006e00000f7a02 */ /* 0x000fe40000000f00 */
[----:B------:R-:W-:Y:S01]  /*0b60*/  SHF.R.U32.HI R3, RZ, 0x4, R7 ;  /* 0x00000004ff037819 */ /* 0x000fe20000011607 */
[----:B------:R-:W-:Y:S01]  /*0b70*/  IMAD R14, R5, 0x10, R14 ;  /* 0x00000010050e7824 */ /* 0x000fe200078e020e */
[----:B------:R-:W-:Y:S01]  /*0b80*/  LEA R5, R15, R4, 0x3 ;  /* 0x000000040f057211 */ /* 0x000fe200078e18ff */
[----:B------:R-:W-:Y:S01]  /*0b90*/  IMAD.MOV.U32 R15, RZ, RZ, RZ ;  /* 0x000000ffff0f7224 */ /* 0x000fe200078e00ff */
[----:B------:R-:W-:Y:S02]  /*0ba0*/  SGXT.U32 R3, R3, 0x4 ;  /* 0x000000040303781a */ /* 0x000fe40000000000 */
[-C--:B------:R-:W-:Y:S02]  /*0bb0*/  LEA R82, P2, R4, R80.reuse, 0x1 ;  /* 0x0000005004527211 */ /* 0x080fe400078408ff */
[----:B------:R-:W-:Y:S01]  /*0bc0*/  LEA R80, P3, R5, R80, 0x1 ;  /* 0x0000005005507211 */ /* 0x000fe200078608ff */
[----:B------:R-:W-:Y:S01]  /*0bd0*/  IMAD R3, R3, c[0x0][0x1a4], RZ ;  /* 0x0000690003037a24 */ /* 0x000fe200078e02ff */
[----:B------:R-:W-:-:S02]  /*0be0*/  MOV R20, c[0x0][0x1a4] ;  /* 0x0000690000147a02 */ /* 0x000fc40000000f00 */
[-C--:B------:R-:W-:Y:S01]  /*0bf0*/  LEA.HI.X.SX32 R83, R4, R17.reuse, 0x1, P2 ;  /* 0x0000001104537211 */ /* 0x080fe200010f0eff */
[----:B------:R-:W-:Y:S01]  /*0c00*/  IMAD.MOV.U32 R4, RZ, RZ, 0x3f800000 ;  /* 0x3f800000ff047424 */ /* 0x000fe200078e00ff */
[----:B------:R-:W-:Y:S02]  /*0c10*/  LEA.HI.X.SX32 R81, R5, R17, 0x1, P3 ;  /* 0x0000001105517211 */ /* 0x000fe400018f0eff */
[----:B------:R-:W-:Y:S02]  /*0c20*/  SHF.R.S32.HI R17, RZ, 0x6, R7 ;  /* 0x00000006ff117819 */ /* 0x000fe40000011407 */
[----:B------:R-:W-:Y:S02]  /*0c30*/  LEA R2, R20, R3, 0x4 ;  /* 0x0000000314027211 */ /* 0x000fe400078e20ff */
[----:B------:R-:W-:Y:S01]  /*0c40*/  SGXT R17, R17, 0x1 ;  /* 0x000000011111781a */ /* 0x000fe20000000200 */
[----:B------:R-:W-:Y:S01]  /*0c50*/  CS2R R20, SRZ ;  /* 0x0000000000147805 */ /* 0x000fe2000001ff00 */
[----:B------:R-:W-:-:S02]  /*0c60*/  LEA R98, P0, R3, R96, 0x1 ;  /* 0x0000006003627211 */ /* 0x000fc400078008ff */
[--C-:B------:R-:W-:Y:S02]  /*0c70*/  LOP3.LUT R13, R13, 0x10, R8.reuse, 0x78, !PT ;  /* 0x000000100d0d7812 */ /* 0x100fe400078e7808 */
[----:B------:R-:W-:Y:S02]  /*0c80*/  LEA R96, P1, R2, R96, 0x1 ;  /* 0x0000006002607211 */ /* 0x000fe400078208ff */
[----:B------:R-:W-:Y:S01]  /*0c90*/  LOP3.LUT R19, R17, 0x90, RZ, 0xc0, !PT ;  /* 0x0000009011137812 */ /* 0x000fe200078ec0ff */
[----:B------:R-:W-:Y:S01]  /*0ca0*/  IMAD.U32 R13, R16, 0x100, R13 ;  /* 0x00000100100d7824 */ /* 0x000fe200078e000d */
[-C--:B------:R-:W-:Y:S02]  /*0cb0*/  LEA.HI.X.SX32 R99, R3, R18.reuse, 0x1, P0 ;  /* 0x0000001203637211 */ /* 0x080fe400000f0eff */
[----:B------:R-:W-:Y:S01]  /*0cc0*/  LEA.HI.X.SX32 R97, R2, R18, 0x1, P1 ;  /* 0x0000001202617211 */ /* 0x000fe200008f0eff */
[----:B------:R-:W-:Y:S01]  /*0cd0*/  IMAD.MOV.U32 R2, RZ, RZ, 0x3f800000 ;  /* 0x3f800000ff027424 */ /* 0x000fe200078e00ff */
[----:B------:R-:W-:-:S02]  /*0ce0*/  LOP3.LUT R18, R19, 0x17e, R8, 0x78, !PT ;  /* 0x0000017e13127812 */ /* 0x000fc400078e7808 */
[----:B------:R-:W-:Y:S02]  /*0cf0*/  MOV R5, 0x3f800000 ;  /* 0x3f80000000057802 */ /* 0x000fe40000000f00 */
[----:B------:R-:W-:Y:S02]  /*0d00*/  MOV R16, RZ ;  /* 0x000000ff00107202 */ /* 0x000fe40000000f00 */
[----:B------:R-:W-:Y:S02]  /*0d10*/  MOV R3, 0x3f800000 ;  /* 0x3f80000000037802 */ /* 0x000fe40000000f00 */
[----:B------:R-:W-:Y:S02]  /*0d20*/  MOV R86, 0xff800000 ;  /* 0xff80000000567802 */ /* 0x000fe40000000f00 */
[----:B------:R-:W-:Y:S02]  /*0d30*/  MOV R89, 0xff800000 ;  /* 0xff80000000597802 */ /* 0x000fe40000000f00 */
[----:B------:R-:W-:-:S02]  /*0d40*/  LOP3.LUT R17, R37, 0x30, R8, 0x78, !PT ;  /* 0x0000003025117812 */ /* 0x000fc400078e7808 */
[C---:B------:R-:W-:Y:S02]  /*0d50*/  LOP3.LUT R19, R12.reuse, 0x88, RZ, 0xfc, !PT ;  /* 0x000000880c137812 */ /* 0x040fe400078efcff */
[C---:B------:R-:W-:Y:S02]  /*0d60*/  LOP3.LUT R68, R12.reuse, 0x80, RZ, 0xfc, !PT ;  /* 0x000000800c447812 */ /* 0x040fe400078efcff */
[----:B------:R-:W-:Y:S02]  /*0d70*/  LOP3.LUT R69, R12, 0x8, RZ, 0xfc, !PT ;  /* 0x000000080c457812 */ /* 0x000fe400078efcff */
.L_x_1:
[----:B------:R-:W-:-:S04]  /*0d80*/  IMAD.WIDE R36, R15, 0x2, R98 ;  /* 0x000000020f247825 */ /* 0x000fc800078e0262 */
[----:B------:R-:W-:Y:S01]  /*0d90*/  IMAD.WIDE R40, R15, 0x2, R96 ;  /* 0x000000020f287825 */ /* 0x000fe200078e0260 */
[----:B------:R-:W2:Y:S04]  /*0da0*/  LDG.E.U16 R49, [R36.64] ;  /* 0x0000000624317981 */ /* 0x000ea8000c1e1500 */
[----:B------:R-:W3:Y:S01]  /*0db0*/  LDG.E.U16 R51, [R40.64] ;  /* 0x0000000628337981 */ /* 0x000ee2000c1e1500 */
[----:B------:R-:W-:-:S03]  /*0dc0*/  IMAD.WIDE R56, R16, 0x2, R82 ;  /* 0x0000000210387825 */ /* 0x000fc600078e0252 */
[----:B------:R-:W-:Y:S01]  /*0dd0*/  BAR.SYNC.DEFER_BLOCKING 0x0 ;  /* 0x0000000000007b1d */ /* 0x000fe20000010000 */
[----:B------:R-:W-:Y:S01]  /*0de0*/  LEA R84, P0, R71, UR4, 0x1 ;  /* 0x0000000447547c11 */ /* 0x000fe2000f8008ff */
[----:B------:R-:W-:-:S03]  /*0df0*/  IMAD.WIDE R58, R16, 0x2, R80 ;  /* 0x00000002103a7825 */ /* 0x000fc600078e0250 */
[----:B------:R-:W-:Y:S01]  /*0e00*/  IADD3 R60, P5, R84, 0x10, RZ ;  /* 0x00000010543c7810 */ /* 0x000fe20007fbe0ff */
[----:B------:R-:W-:-:S03]  /*0e10*/  IMAD.X R79, RZ, RZ, UR5, P0 ;  /* 0x00000005ff4f7e24 */ /* 0x000fc600080e06ff */
[C---:B------:R-:W-:Y:S02]  /*0e20*/  ISETP.GT.U32.AND P0, PT, R60.reuse, R12, PT ;  /* 0x0000000c3c00720c */ /* 0x040fe40003f04070 */
[C---:B------:R-:W-:Y:S02]  /*0e30*/  ISETP.GT.U32.AND P4, PT, R60.reuse, R69, PT ;  /* 0x000000453c00720c */ /* 0x040fe40003f84070 */
[C---:B------:R-:W-:Y:S02]  /*0e40*/  ISETP.GT.U32.AND P3, PT, R60.reuse, R68, PT ;  /* 0x000000443c00720c */ /* 0x040fe40003f64070 */
[----:B------:R-:W-:Y:S01]  /*0e50*/  ISETP.GT.U32.AND P1, PT, R60, R19, PT ;  /* 0x000000133c00720c */ /* 0x000fe20003f24070 */
[----:B--2---:R-:W-:Y:S04]  /*0e60*/  STS.U16 [R18+0x2000], R49 ;  /* 0x0020003112007388 */ /* 0x004fe80000000400 */
[----:B---3--:R-:W-:Y:S04]  /*0e70*/  STS.U16 [R18+0x2200], R51 ;  /* 0x0022003312007388 */ /* 0x008fe80000000400 */
[----:B------:R-:W-:Y:S06]  /*0e80*/  BAR.SYNC.DEFER_BLOCKING 0x0 ;  /* 0x0000000000007b1d */ /* 0x000fec0000010000 */
[----:B------:R-:W-:Y:S04]  /*0e90*/  LDSM.16.MT88.4 R64, [R13] ;  /* 0x000000000d40783b */ /* 0x000fe80000004200 */
[----:B------:R-:W0:Y:S04]  /*0ea0*/  LDSM.16.M88.4 R36, [R14+0x2200] ;  /* 0x002200000e24783b */ /* 0x000e280000000200 */
[----:B------:R-:W1:Y:S04]  /*0eb0*/  LDSM.16.MT88.4 R40, [R13+0x100] ;  /* 0x000100000d28783b */ /* 0x000e680000004200 */
[----:B------:R-:W2:Y:S04]  /*0ec0*/  LDSM.16.M88.4 R44, [R14+0x2000] ;  /* 0x002000000e2c783b */ /* 0x000ea80000000200 */
[----:B------:R3:W4:Y:S04]  /*0ed0*/  LDG.E.U16 R88, [R56.64] ;  /* 0x0000000638587981 */ /* 0x000728000c1e1500 */
[----:B------:R5:W4:Y:S01]  /*0ee0*/  LDG.E.U16 R90, [R58.64] ;  /* 0x000000063a5a7981 */ /* 0x000b22000c1e1500 */
[----:B------:R-:W-:-:S03]  /*0ef0*/  UIADD3 UR4, UP0, UR4, 0x20, URZ ;  /* 0x0000002004047890 */ /* 0x000fc6000ff1e03f */
[----:B------:R-:W-:Y:S01]  /*0f00*/  BAR.SYNC.DEFER_BLOCKING 0x0 ;  /* 0x0000000000007b1d */ /* 0x000fe20000010000 */
[----:B------:R-:W-:Y:S01]  /*0f10*/  UIADD3.X UR5, URZ, UR5, URZ, UP0, !UPT ;  /* 0x000000053f057290 */ /* 0x000fe200087fe43f */
[-C--:B0-----:R-:W-:Y:S08]  /*0f20*/  HMMA.16816.F32 R52, R64, R36.reuse, RZ ;  /* 0x000000244034723c */ /* 0x081ff000000018ff */
[----:B-1----:R-:W-:Y:S07]  /*0f30*/  HMMA.16816.F32 R48, R40, R36, RZ ;  /* 0x000000242830723c */ /* 0x002fee00000018ff */
[----:B------:R-:W-:Y:S01]  /*0f40*/  IADD3 R36, P6, R84, 0x11, RZ ;  /* 0x0000001154247810 */ /* 0x000fe20007fde0ff */
[----:B--2---:R-:W-:Y:S01]  /*0f50*/  HMMA.16816.F32 R60, R64, R44, RZ ;  /* 0x0000002c403c723c */ /* 0x004fe200000018ff */
[----:B------:R-:W-:-:S02]  /*0f60*/  IADD3.X R37, RZ, R79, RZ, P5, !PT ;  /* 0x0000004fff257210 */ /* 0x000fc40002ffe4ff */
[C---:B------:R-:W-:Y:S01]  /*0f70*/  ISETP.GT.U32.AND P2, PT, R36.reuse, R12, PT ;  /* 0x0000000c2400720c */ /* 0x040fe20003f44070 */
[----:B---3--:R-:W-:Y:S01]  /*0f80*/  IMAD.X R56, RZ, RZ, R79, P6 ;  /* 0x000000ffff387224 */ /* 0x008fe200030e064f */
[----:B------:R-:W-:Y:S02]  /*0f90*/  ISETP.GT.U32.AND P5, PT, R36, R69, PT ;  /* 0x000000452400720c */ /* 0x000fe40003fa4070 */
[----:B------:R-:W-:Y:S01]  /*0fa0*/  ISETP.GT.U32.AND.EX P0, PT, R37, RZ, PT, P0 ;  /* 0x000000ff2500720c */ /* 0x000fe20003f04100 */
[----:B------:R-:W-:Y:S01]  /*0fb0*/  FMUL R52, R52, c[0x0][0x188] ;  /* 0x0000620034347a20 */ /* 0x000fe20000400000 */
[----:B------:R-:W-:Y:S01]  /*0fc0*/  ISETP.GT.U32.AND.EX P2, PT, R56, RZ, PT, P2 ;  /* 0x000000ff3800720c */ /* 0x000fe20003f44120 */
[----:B------:R-:W-:Y:S01]  /*0fd0*/  FMUL R53, R53, c[0x0][0x188] ;  /* 0x0000620035357a20 */ /* 0x000fe20000400000 */
[----:B------:R-:W-:Y:S01]  /*0fe0*/  ISETP.GT.U32.AND.EX P4, PT, R37, RZ, PT, P4 ;  /* 0x000000ff2500720c */ /* 0x000fe20003f84140 */
[----:B------:R-:W-:Y:S01]  /*0ff0*/  FMUL R54, R54, c[0x0][0x188] ;  /* 0x0000620036367a20 */ /* 0x000fe20000400000 */
[----:B------:R-:W-:Y:S01]  /*1000*/  ISETP.GT.U32.AND.EX P5, PT, R56, RZ, PT, P5 ;  /* 0x000000ff3800720c */ /* 0x000fe20003fa4150 */
[----:B------:R-:W-:Y:S01]  /*1010*/  FMUL R55, R55, c[0x0][0x188] ;  /* 0x0000620037377a20 */ /* 0x000fe20000400000 */
[----:B------:R-:W-:Y:S01]  /*1020*/  FSEL R74, R52, -INF , !P0 ;  /* 0xff800000344a7808 */ /* 0x000fe20004000000 */
[----:B------:R-:W-:Y:S01]  /*1030*/  FMUL R48, R48, c[0x0][0x188] ;  /* 0x0000620030307a20 */ /* 0x000fe20000400000 */
[----:B------:R-:W-:Y:S01]  /*1040*/  FSEL R75, R53, -INF , !P2 ;  /* 0xff800000354b7808 */ /* 0x000fe20005000000 */
[----:B------:R-:W-:Y:S01]  /*1050*/  FMUL R50, R50, c[0x0][0x188] ;  /* 0x0000620032327a20 */ /* 0x000fe20000400000 */
[----:B------:R-:W-:Y:S01]  /*1060*/  FSEL R78, R54, -INF , !P4 ;  /* 0xff800000364e7808 */ /* 0x000fe20006000000 */
[----:B------:R-:W-:Y:S01]  /*1070*/  FMUL R51, R51, c[0x0][0x188] ;  /* 0x0000620033337a20 */ /* 0x000fe20000400000 */
[----:B------:R-:W-:-:S02]  /*1080*/  FSEL R77, R55, -INF , !P5 ;  /* 0xff800000374d7808 */ /* 0x000fc40006800000 */
[C---:B------:R-:W-:Y:S01]  /*1090*/  HMMA.16816.F32 R52, R64.reuse, R46, RZ ;  /* 0x0000002e4034723c */ /* 0x040fe200000018ff */
[C---:B------:R-:W-:Y:S01]  /*10a0*/  ISETP.GT.U32.AND P6, PT, R36.reuse, R68, PT ;  /* 0x000000442400720c */ /* 0x040fe20003fc4070 */
[----:B------:R-:W-:Y:S01]  /*10b0*/  FMUL R63, R63, c[0x0][0x188] ;  /* 0x000062003f3f7a20 */ /* 0x000fe20000400000 */
[----:B------:R-:W-:Y:S02]  /*10c0*/  ISETP.GT.U32.AND P0, PT, R36, R19, PT ;  /* 0x000000132400720c */ /* 0x000fe40003f04070 */
[C---:B------:R-:W-:Y:S02]  /*10d0*/  ISETP.GT.U32.AND.EX P6, PT, R56.reuse, RZ, PT, P6 ;  /* 0x000000ff3800720c */ /* 0x040fe40003fc4160 */
[----:B------:R-:W-:Y:S01]  /*10e0*/  ISETP.GT.U32.AND.EX P0, PT, R56, RZ, PT, P0 ;  /* 0x000000ff3800720c */ /* 0x000fe20003f04100 */
[----:B------:R-:W-:Y:S01]  /*10f0*/  HMMA.16816.F32 R64, R64, R38, RZ ;  /* 0x000000264040723c */ /* 0x000fe200000018ff */
[----:B------:R-:W-:Y:S02]  /*1100*/  ISETP.GT.U32.AND.EX P3, PT, R37, RZ, PT, P3 ;  /* 0x000000ff2500720c */ /* 0x000fe40003f64130 */
[----:B------:R-:W-:-:S02]  /*1110*/  IADD3 R36, P2, R84, 0x9, RZ ;  /* 0x0000000954247810 */ /* 0x000fc40007f5e0ff */
[----:B------:R-:W-:Y:S02]  /*1120*/  FSEL R76, R48, -INF , !P3 ;  /* 0xff800000304c7808 */ /* 0x000fe40005800000 */
[----:B------:R-:W-:Y:S01]  /*1130*/  IADD3.X R48, RZ, R79, RZ, P2, !PT ;  /* 0x0000004fff307210 */ /* 0x000fe200017fe4ff */
[C---:B-----5:R-:W-:Y:S01]  /*1140*/  HMMA.16816.F32 R56, R40.reuse, R46, RZ ;  /* 0x0000002e2838723c */ /* 0x060fe200000018ff */
[C---:B------:R-:W-:Y:S02]  /*1150*/  ISETP.GT.U32.AND P4, PT, R36.reuse, R12, PT ;  /* 0x0000000c2400720c */ /* 0x040fe40003f84070 */
[C---:B------:R-:W-:Y:S02]  /*1160*/  ISETP.GT.U32.AND P5, PT, R36.reuse, R69, PT ;  /* 0x000000452400720c */ /* 0x040fe40003fa4070 */
[C---:B------:R-:W-:Y:S02]  /*1170*/  ISETP.GT.U32.AND P3, PT, R36.reuse, R68, PT ;  /* 0x000000442400720c */ /* 0x040fe40003f64070 */
[----:B------:R-:W-:Y:S01]  /*1180*/  ISETP.GT.U32.AND P2, PT, R36, R19, PT ;  /* 0x000000132400720c */ /* 0x000fe20003f44070 */
[----:B------:R-:W-:Y:S01]  /*1190*/  HMMA.16816.F32 R44, R40, R44, RZ ;  /* 0x0000002c282c723c */ /* 0x000fe200000018ff */
[----:B------:R-:W-:Y:S01]  /*11a0*/  FMUL R36, R49, c[0x0][0x188] ;  /* 0x0000620031247a20 */ /* 0x000fe20000400000 */
[----:B------:R-:W-:Y:S01]  /*11b0*/  ISETP.GT.U32.AND.EX P4, PT, R48, RZ, PT, P4 ;  /* 0x000000ff3000720c */ /* 0x000fe20003f84140 */
[----:B------:R-:W-:Y:S01]  /*11c0*/  FMUL R49, R53, c[0x0][0x188] ;  /* 0x0000620035317a20 */ /* 0x000fe20000400000 */
[----:B------:R-:W-:Y:S01]  /*11d0*/  ISETP.GT.U32.AND.EX P1, PT, R37, RZ, PT, P1 ;  /* 0x000000ff2500720c */ /* 0x000fe20003f24110 */
[----:B------:R-:W-:Y:S01]  /*11e0*/  FMUL R52, R52, c[0x0][0x188] ;  /* 0x0000620034347a20 */ /* 0x000fe20000400000 */
[----:B------:R-:W-:-:S02]  /*11f0*/  FSEL R53, R36, -INF , !P6 ;  /* 0xff80000024357808 */ /* 0x000fc40007000000 */
[----:B------:R-:W-:Y:S01]  /*1200*/  HMMA.16816.F32 R40, R40, R38, RZ ;  /* 0x000000262828723c */ /* 0x000fe200000018ff */
[----:B------:R-:W-:Y:S02]  /*1210*/  IADD3 R36, P6, R84, 0x18, RZ ;  /* 0x0000001854247810 */ /* 0x000fe40007fde0ff */
[C---:B------:R-:W-:Y:S02]  /*1220*/  ISETP.GT.U32.AND.EX P5, PT, R48.reuse, RZ, PT, P5 ;  /* 0x000000ff3000720c */ /* 0x040fe40003fa4150 */
[----:B------:R-:W-:Y:S01]  /*1230*/  ISETP.GT.U32.AND.EX P3, PT, R48, RZ, PT, P3 ;  /* 0x000000ff3000720c */ /* 0x000fe20003f64130 */
[----:B------:R-:W-:Y:S01]  /*1240*/  IMAD.X R37, RZ, RZ, R79, P6 ;  /* 0x000000ffff257224 */ /* 0x000fe200030e064f */
[----:B------:R-:W-:Y:S01]  /*1250*/  FSEL R49, R49, -INF , !P4 ;  /* 0xff80000031317808 */ /* 0x000fe20006000000 */
[----:B------:R-:W-:Y:S01]  /*1260*/  FMUL R38, R55, c[0x0][0x188] ;  /* 0x0000620037267a20 */ /* 0x000fe20000400000 */
[C---:B------:R-:W-:Y:S01]  /*1270*/  ISETP.GT.U32.AND P4, PT, R36.reuse, R12, PT ;  /* 0x0000000c2400720c */ /* 0x040fe20003f84070 */
[----:B------:R-:W-:Y:S01]  /*1280*/  FMUL R39, R57, c[0x0][0x188] ;  /* 0x0000620039277a20 */ /* 0x000fe20000400000 */
[----:B------:R-:W-:Y:S01]  /*1290*/  ISETP.GT.U32.AND P6, PT, R36, R68, PT ;  /* 0x000000442400720c */ /* 0x000fe20003fc4070 */
[----:B------:R-:W-:Y:S01]  /*12a0*/  FMUL R57, R64, c[0x0][0x188] ;  /* 0x0000620040397a20 */ /* 0x000fe20000400000 */
[----:B------:R-:W-:Y:S01]  /*12b0*/  FSEL R38, R38, -INF , !P5 ;  /* 0xff80000026267808 */ /* 0x000fe20006800000 */
[----:B------:R-:W-:Y:S01]  /*12c0*/  FMUL R64, R66, c[0x0][0x188] ;  /* 0x0000620042407a20 */ /* 0x000fe20000400000 */
[----:B------:R-:W-:Y:S01]  /*12d0*/  FSEL R39, R39, -INF , !P3 ;  /* 0xff80000027277808 */ /* 0x000fe20005800000 */
[----:B------:R-:W-:Y:S01]  /*12e0*/  FMUL R56, R56, c[0x0][0x188] ;  /* 0x0000620038387a20 */ /* 0x000fe20000400000 */
[----:B------:R-:W-:Y:S01]  /*12f0*/  ISETP.GT.U32.AND P5, PT, R36, R69, PT ;  /* 0x000000452400720c */ /* 0x000fe20003fa4070 */
[----:B------:R-:W-:Y:S01]  /*1300*/  FMUL R85, R44, c[0x0][0x188] ;  /* 0x000062002c557a20 */ /* 0x000fe20000400000 */
[----:B------:R-:W-:Y:S01]  /*1310*/  ISETP.GT.U32.AND P3, PT, R36, R19, PT ;  /* 0x000000132400720c */ /* 0x000fe20003f64070 */
[----:B------:R-:W-:Y:S01]  /*1320*/  FMUL R45, R45, c[0x0][0x188] ;  /* 0x000062002d2d7a20 */ /* 0x000fe20000400000 */
[----:B------:R-:W-:Y:S01]  /*1330*/  ISETP.GT.U32.AND.EX P4, PT, R37, RZ, PT, P4 ;  /* 0x000000ff2500720c */ /* 0x000fe20003f84140 */
[----:B------:R-:W-:Y:S01]  /*1340*/  FMUL R59, R59, c[0x0][0x188] ;  /* 0x000062003b3b7a20 */ /* 0x000fe20000400000 */
[C---:B------:R-:W-:Y:S01]  /*1350*/  ISETP.GT.U32.AND.EX P5, PT, R37.reuse, RZ, PT, P5 ;  /* 0x000000ff2500720c */ /* 0x040fe20003fa4150 */
[----:B------:R-:W-:Y:S01]  /*1360*/  FMUL R40, R40, c[0x0][0x188] ;  /* 0x0000620028287a20 */ /* 0x000fe20000400000 */
[----:B------:R-:W-:Y:S01]  /*1370*/  ISETP.GT.U32.AND.EX P6, PT, R37, RZ, PT, P6 ;  /* 0x000000ff2500720c */ /* 0x000fe20003fc4160 */
[----:B------:R-:W-:Y:S01]  /*1380*/  FMUL R41, R41, c[0x0][0x188] ;  /* 0x0000620029297a20 */ /* 0x000fe20000400000 */
[----:B------:R-:W-:Y:S01]  /*1390*/  ISETP.GT.U32.AND.EX P3, PT, R37, RZ, PT, P3 ;  /* 0x000000ff2500720c */ /* 0x000fe20003f64130 */
[----:B------:R-:W-:Y:S01]  /*13a0*/  FMUL R42, R42, c[0x0][0x188] ;  /* 0x000062002a2a7a20 */ /* 0x000fe20000400000 */
[----:B------:R-:W-:Y:S01]  /*13b0*/  FSEL R57, R57, -INF , !P4 ;  /* 0xff80000039397808 */ /* 0x000fe20006000000 */
[----:B------:R-:W-:Y:S01]  /*13c0*/  FMUL R43, R43, c[0x0][0x188] ;  /* 0x000062002b2b7a20 */ /* 0x000fe20000400000 */
[----:B------:R-:W-:-:S02]  /*13d0*/  IADD3 R37, P4, R84, 0x8, RZ ;  /* 0x0000000854257810 */ /* 0x000fc40007f9e0ff */
[----:B------:R-:W-:Y:S01]  /*13e0*/  FSEL R55, R40, -INF , !P6 ;  /* 0xff80000028377808 */ /* 0x000fe20007000000 */
[----:B------:R-:W-:Y:S01]  /*13f0*/  FMUL R40, R61, c[0x0][0x188] ;  /* 0x000062003d287a20 */ /* 0x000fe20000400000 */
[----:B------:R-:W-:Y:S02]  /*1400*/  FSEL R64, R64, -INF , !P5 ;  /* 0xff80000040407808 */ /* 0x000fe40006800000 */
[C---:B------:R-:W-:Y:S02]  /*1410*/  ISETP.GT.U32.AND P6, PT, R37.reuse, R68, PT ;  /* 0x000000442500720c */ /* 0x040fe40003fc4070 */
[----:B------:R-:W-:Y:S02]  /*1420*/  IADD3.X R36, RZ, R79, RZ, P4, !PT ;  /* 0x0000004fff247210 */ /* 0x000fe400027fe4ff */
[----:B------:R-:W-:Y:S02]  /*1430*/  ISETP.GT.U32.AND P5, PT, R37, R12, PT ;  /* 0x0000000c2500720c */ /* 0x000fe40003fa4070 */
[----:B------:R-:W-:-:S02]  /*1440*/  ISETP.GT.U32.AND.EX P6, PT, R36, RZ, PT, P6 ;  /* 0x000000ff2400720c */ /* 0x000fc40003fc4160 */
[----:B------:R-:W-:Y:S02]  /*1450*/  ISETP.GT.U32.AND.EX P5, PT, R36, RZ, PT, P5 ;  /* 0x000000ff2400720c */ /* 0x000fe40003fa4150 */
[----:B------:R-:W-:Y:S02]  /*1460*/  FSEL R101, R56, -INF , !P6 ;  /* 0xff80000038657808 */ /* 0x000fe40007000000 */
[----:B------:R-:W-:Y:S01]  /*1470*/  FSEL R103, R52, -INF , !P5 ;  /* 0xff80000034677808 */ /* 0x000fe20006800000 */
[----:B------:R-:W-:Y:S01]  /*1480*/  FMUL R52, R46, c[0x0][0x188] ;  /* 0x000062002e347a20 */ /* 0x000fe20000400000 */
[CC--:B------:R-:W-:Y:S02]  /*1490*/  ISETP.GE.U32.AND P6, PT, R84.reuse, R12.reuse, PT ;  /* 0x0000000c5400720c */ /* 0x0c0fe40003fc6070 */
[----:B------:R-:W-:Y:S02]  /*14a0*/  ISETP.GT.U32.AND P5, PT, R84, R12, PT ;  /* 0x0000000c5400720c */ /* 0x000fe40003fa4070 */
[----:B------:R-:W-:Y:S01]  /*14b0*/  ISETP.GT.U32.AND.EX P2, PT, R48, RZ, PT, P2 ;  /* 0x000000ff3000720c */ /* 0x000fe20003f44120 */
[----:B------:R-:W-:Y:S01]  /*14c0*/  FMUL R48, R54, c[0x0][0x188] ;  /* 0x0000620036307a20 */ /* 0x000fe20000400000 */
[----:B------:R-:W-:Y:S01]  /*14d0*/  ISETP.GT.U32.AND P4, PT, R37, R19, PT ;  /* 0x000000132500720c */ /* 0x000fe20003f84070 */
[----:B------:R-:W-:Y:S01]  /*14e0*/  FMUL R37, R60, c[0x0][0x188] ;  /* 0x000062003c257a20 */ /* 0x000fe20000400000 */
[----:B------:R-:W-:Y:S01]  /*14f0*/  ISETP.GE.U32.AND.EX P6, PT, R79, RZ, PT, P6 ;  /* 0x000000ff4f00720c */ /* 0x000fe20003fc6160 */
[----:B------:R-:W-:Y:S01]  /*1500*/  FMUL R60, R67, c[0x0][0x188] ;  /* 0x00006200433c7a20 */ /* 0x000fe20000400000 */
[----:B------:R-:W-:-:S02]  /*1510*/  ISETP.GT.U32.AND.EX P5, PT, R79, RZ, PT, P5 ;  /* 0x000000ff4f00720c */ /* 0x000fc40003fa4150 */
[----:B------:R-:W-:Y:S02]  /*1520*/  FSEL R40, R40, -INF , !P6 ;  /* 0xff80000028287808 */ /* 0x000fe40007000000 */
[----:B------:R-:W-:Y:S02]  /*1530*/  FSEL R37, R37, -INF , !P5 ;  /* 0xff80000025257808 */ /* 0x000fe40006800000 */
[----:B------:R-:W-:Y:S02]  /*1540*/  FSEL R48, R48, -INF , !P5 ;  /* 0xff80000030307808 */ /* 0x000fe40006800000 */
[CC--:B------:R-:W-:Y:S02]  /*1550*/  ISETP.GE.U32.AND P6, PT, R84.reuse, R69.reuse, PT ;  /* 0x000000455400720c */ /* 0x0c0fe40003fc6070 */
[----:B------:R-:W-:Y:S02]  /*1560*/  ISETP.GT.U32.AND P5, PT, R84, R69, PT ;  /* 0x000000455400720c */ /* 0x000fe40003fa4070 */
[----:B------:R-:W-:Y:S01]  /*1570*/  ISETP.GT.U32.AND.EX P4, PT, R36, RZ, PT, P4 ;  /* 0x000000ff2400720c */ /* 0x000fe20003f84140 */
[----:B------:R-:W-:Y:S01]  /*1580*/  FMUL R36, R62, c[0x0][0x188] ;  /* 0x000062003e247a20 */ /* 0x000fe20000400000 */
[----:B------:R-:W-:-:S02]  /*1590*/  ISETP.GE.U32.AND.EX P6, PT, R79, RZ, PT, P6 ;  /* 0x000000ff4f00720c */ /* 0x000fc40003fc6160 */
[----:B------:R-:W-:Y:S02]  /*15a0*/  ISETP.GT.U32.AND.EX P5, PT, R79, RZ, PT, P5 ;  /* 0x000000ff4f00720c */ /* 0x000fe40003fa4150 */
[----:B------:R-:W-:Y:S01]  /*15b0*/  FSEL R44, R63, -INF , !P6 ;  /* 0xff8000003f2c7808 */ /* 0x000fe20007000000 */
[----:B------:R-:W-:Y:S01]  /*15c0*/  FMUL R63, R65, c[0x0][0x188] ;  /* 0x00006200413f7a20 */ /* 0x000fe20000400000 */
[----:B------:R-:W-:Y:S02]  /*15d0*/  FSEL R36, R36, -INF , !P5 ;  /* 0xff80000024247808 */ /* 0x000fe40006800000 */
[CC--:B------:R-:W-:Y:S02]  /*15e0*/  ISETP.GE.U32.AND P6, PT, R84.reuse, R68.reuse, PT ;  /* 0x000000445400720c */ /* 0x0c0fe40003fc6070 */
[----:B------:R-:W-:Y:S02]  /*15f0*/  ISETP.GT.U32.AND P5, PT, R84, R68, PT ;  /* 0x000000445400720c */ /* 0x000fe40003fa4070 */
[----:B------:R-:W-:-:S02]  /*1600*/  ISETP.GE.U32.AND.EX P6, PT, R79, RZ, PT, P6 ;  /* 0x000000ff4f00720c */ /* 0x000fc40003fc6160 */
[----:B------:R-:W-:Y:S02]  /*1610*/  ISETP.GT.U32.AND.EX P5, PT, R79, RZ, PT, P5 ;  /* 0x000000ff4f00720c */ /* 0x000fe40003fa4150 */
[----:B------:R-:W-:Y:S02]  /*1620*/  FSEL R46, R45, -INF , !P6 ;  /* 0xff8000002d2e7808 */ /* 0x000fe40007000000 */
[----:B------:R-:W-:Y:S02]  /*1630*/  FSEL R85, R85, -INF , !P5 ;  /* 0xff80000055557808 */ /* 0x000fe40006800000 */
[C---:B------:R-:W-:Y:S02]  /*1640*/  IADD3 R54, P6, R84.reuse, 0x19, RZ ;  /* 0x0000001954367810 */ /* 0x040fe40007fde0ff */
[----:B------:R-:W-:Y:S02]  /*1650*/  ISETP.GT.U32.AND P5, PT, R84, R19, PT ;  /* 0x000000135400720c */ /* 0x000fe40003fa4070 */
[----:B------:R-:W-:Y:S01]  /*1660*/  FSEL R105, R59, -INF , !P2 ;  /* 0xff8000003b697808 */ /* 0x000fe20005000000 */
[----:B------:R-:W-:Y:S01]  /*1670*/  IMAD.X R66, RZ, RZ, R79, P6 ;  /* 0x000000ffff427224 */ /* 0x000fe200030e064f */
[----:B------:R-:W-:-:S02]  /*1680*/  ISETP.GT.U32.AND.EX P5, PT, R79, RZ, PT, P5 ;  /* 0x000000ff4f00720c */ /* 0x000fc40003fa4150 */
[----:B------:R-:W-:Y:S02]  /*1690*/  ISETP.GT.U32.AND P6, PT, R54, R12, PT ;  /* 0x0000000c3600720c */ /* 0x000fe40003fc4070 */
[----:B------:R-:W-:Y:S02]  /*16a0*/  FSEL R45, R52, -INF , !P5 ;  /* 0xff800000342d7808 */ /* 0x000fe40006800000 */
[----:B------:R-:W-:Y:S02]  /*16b0*/  ISETP.GT.U32.AND.EX P6, PT, R66, RZ, PT, P6 ;  /* 0x000000ff4200720c */ /* 0x000fe40003fc4160 */
[----:B------:R-:W-:Y:S02]  /*16c0*/  FMNMX R52, R37, R40, !PT ;  /* 0x0000002825347209 */ /* 0x000fe40007800000 */
[----:B------:R-:W-:Y:S02]  /*16d0*/  FSEL R63, R63, -INF , !P6 ;  /* 0xff8000003f3f7808 */ /* 0x000fe40007000000 */
[----:B------:R-:W-:-:S02]  /*16e0*/  FMNMX R52, R103, R52, !PT ;  /* 0x0000003467347209 */ /* 0x000fc40007800000 */
[----:B------:R-:W-:Y:S02]  /*16f0*/  ISETP.GT.U32.AND P6, PT, R54, R69, PT ;  /* 0x000000453600720c */ /* 0x000fe40003fc4070 */
[----:B------:R-:W-:Y:S02]  /*1700*/  FMNMX R61, R49, R52, !PT ;  /* 0x00000034313d7209 */ /* 0x000fe40007800000 */
[----:B------:R-:W-:Y:S02]  /*1710*/  ISETP.GT.U32.AND.EX P6, PT, R66, RZ, PT, P6 ;  /* 0x000000ff4200720c */ /* 0x000fe40003fc4160 */
[----:B------:R-:W-:Y:S02]  /*1720*/  FMNMX R52, R74, R61, !PT ;  /* 0x0000003d4a347209 */ /* 0x000fe40007800000 */
[----:B------:R-:W-:Y:S02]  /*1730*/  FSEL R60, R60, -INF , !P6 ;  /* 0xff8000003c3c7808 */ /* 0x000fe40007000000 */
[----:B------:R-:W-:-:S02]  /*1740*/  ISETP.GT.U32.AND P6, PT, R54, R68, PT ;  /* 0x000000443600720c */ /* 0x000fc40003fc4070 */
[----:B------:R-:W-:Y:S02]  /*1750*/  FMNMX R52, R75, R52, !PT ;  /* 0x000000344b347209 */ /* 0x000fe40007800000 */
[----:B------:R-:W-:Y:S02]  /*1760*/  ISETP.GT.U32.AND.EX P6, PT, R66, RZ, PT, P6 ;  /* 0x000000ff4200720c */ /* 0x000fe40003fc4160 */
[----:B------:R-:W-:Y:S02]  /*1770*/  FMNMX R52, R57, R52, !PT ;  /* 0x0000003439347209 */ /* 0x000fe40007800000 */
[----:B------:R-:W-:Y:S02]  /*1780*/  FSEL R67, R41, -INF , !P6 ;  /* 0xff80000029437808 */ /* 0x000fe40007000000 */
[----:B------:R-:W-:Y:S02]  /*1790*/  ISETP.GT.U32.AND P6, PT, R54, R19, PT ;  /* 0x000000133600720c */ /* 0x000fe40003fc4070 */
[----:B------:R-:W-:-:S02]  /*17a0*/  FMNMX R54, R63, R52, !PT ;  /* 0x000000343f367209 */ /* 0x000fc40007800000 */
[----:B------:R-:W-:Y:S02]  /*17b0*/  FMNMX R41, R36, R44, !PT ;  /* 0x0000002c24297209 */ /* 0x000fe40007800000 */
[----:B------:R-:W-:Y:S01]  /*17c0*/  ISETP.GE.U32.AND P5, PT, R84, R19, PT ;  /* 0x000000135400720c */ /* 0x000fe20003fa6070 */
[----:B------:R-:W0:Y:S01]  /*17d0*/  SHFL.BFLY PT, R61, R54, 0x2, 0x1f ;  /* 0x0c401f00363d7f89 */ /* 0x000e2200000e0000 */
[----:B------:R-:W-:Y:S02]  /*17e0*/  FMNMX R41, R48, R41, !PT ;  /* 0x0000002930297209 */ /* 0x000fe40007800000 */
[----:B------:R-:W-:Y:S02]  /*17f0*/  ISETP.GE.U32.AND.EX P5, PT, R79, RZ, PT, P5 ;  /* 0x000000ff4f00720c */ /* 0x000fe40003fa6150 */
[----:B------:R-:W-:Y:S02]  /*1800*/  FMNMX R41, R38, R41, !PT ;  /* 0x0000002926297209 */ /* 0x000fe40007800000 */
[----:B------:R-:W-:-:S02]  /*1810*/  ISETP.GT.U32.AND.EX P6, PT, R66, RZ, PT, P6 ;  /* 0x000000ff4200720c */ /* 0x000fc40003fc4160 */
[----:B------:R-:W-:Y:S02]  /*1820*/  FMNMX R52, R78, R41, !PT ;  /* 0x000000294e347209 */ /* 0x000fe40007800000 */
[----:B------:R-:W-:Y:S02]  /*1830*/  FSEL R95, R42, -INF , !P3 ;  /* 0xff8000002a5f7808 */ /* 0x000fe40005800000 */
[----:B------:R-:W-:Y:S02]  /*1840*/  FMNMX R41, R77, R52, !PT ;  /* 0x000000344d297209 */ /* 0x000fe40007800000 */
[----:B------:R-:W-:Y:S02]  /*1850*/  FSEL R93, R43, -INF , !P6 ;  /* 0xff8000002b5d7808 */ /* 0x000fe40007000000 */
[----:B------:R-:W-:-:S04]  /*1860*/  FMNMX R41, R64, R41, !PT ;  /* 0x0000002940297209 */ /* 0x000fc80007800000 */
[----:B------:R-:W-:Y:S02]  /*1870*/  FMNMX R41, R60, R41, !PT ;  /* 0x000000293c297209 */ /* 0x000fe40007800000 */
[----:B0-----:R-:W-:-:S03]  /*1880*/  FMNMX R56, R54, R61, !PT ;  /* 0x0000003d36387209 */ /* 0x001fc60007800000 */
[----:B------:R-:W0:Y:S04]  /*1890*/  SHFL.BFLY PT, R52, R41, 0x2, 0x1f ;  /* 0x0c401f0029347f89 */ /* 0x000e2800000e0000 */
[----:B------:R-:W1:Y:S01]  /*18a0*/  SHFL.BFLY PT, R61, R56, 0x1, 0x1f ;  /* 0x0c201f00383d7f89 */ /* 0x000e6200000e0000 */
[----:B0-----:R-:W-:Y:S02]  /*18b0*/  FMNMX R62, R41, R52, !PT ;  /* 0x00000034293e7209 */ /* 0x001fe40007800000 */
[----:B------:R-:W-:Y:S02]  /*18c0*/  FMNMX R52, R85, R46, !PT ;  /* 0x0000002e55347209 */ /* 0x000fe40007800000 */
[----:B-1----:R-:W-:Y:S02]  /*18d0*/  FMNMX R84, R56, R61, !PT ;  /* 0x0000003d38547209 */ /* 0x002fe40007800000 */
[----:B------:R-:W0:Y:S01]  /*18e0*/  SHFL.BFLY PT, R61, R62, 0x1, 0x1f ;  /* 0x0c201f003e3d7f89 */ /* 0x000e2200000e0000 */
[----:B------:R-:W-:-:S03]  /*18f0*/  FMNMX R52, R101, R52, !PT ;  /* 0x0000003465347209 */ /* 0x000fc60007800000 */
[----:B----4-:R1:W-:Y:S04]  /*1900*/  STS.U16 [R11+0x2000], R88 ;  /* 0x002000580b007388 */ /* 0x0103e80000000400 */
[----:B------:R-:W-:Y:S01]  /*1910*/  STS.U16 [R11+0x2200], R90 ;  /* 0x0022005a0b007388 */ /* 0x000fe20000000400 */
[----:B0-----:R-:W-:Y:S02]  /*1920*/  FMNMX R79, R62, R61, !PT ;  /* 0x0000003d3e4f7209 */ /* 0x001fe40007800000 */
[----:B------:R-:W-:-:S04]  /*1930*/  FMNMX R61, R39, R52, !PT ;  /* 0x00000034273d7209 */ /* 0x000fc80007800000 */
[----:B------:R-:W-:Y:S02]  /*1940*/  FMNMX R52, R76, R61, !PT ;  /* 0x0000003d4c347209 */ /* 0x000fe40007800000 */
[----:B------:R-:W-:Y:S02]  /*1950*/  FMNMX R61, R79, R86, !PT ;  /* 0x000000564f3d7209 */ /* 0x000fe40007800000 */
[----:B------:R-:W-:Y:S02]  /*1960*/  FMNMX R52, R53, R52, !PT ;  /* 0x0000003435347209 */ /* 0x000fe40007800000 */
[----:B------:R-:W-:Y:S01]  /*1970*/  FSEL R79, R50, -INF , !P1 ;  /* 0xff800000324f7808 */ /* 0x000fe20004800000 */
[--C-:B------:R-:W-:Y:S01]  /*1980*/  FADD R44, R44, -R61.reuse ;  /* 0x8000003d2c2c7221 */ /* 0x100fe20000000000 */
[----:B------:R-:W-:Y:S01]  /*1990*/  FMNMX R52, R55, R52, !PT ;  /* 0x0000003437347209 */ /* 0x000fe20007800000 */
[--C-:B------:R-:W-:Y:S02]  /*19a0*/  FADD R36, R36, -R61.reuse ;  /* 0x8000003d24247221 */ /* 0x100fe40000000000 */
[----:B------:R-:W-:Y:S01]  /*19b0*/  FADD R38, R38, -R61 ;  /* 0x8000003d26267221 */ /* 0x000fe20000000000 */
[----:B------:R-:W-:Y:S01]  /*19c0*/  FMNMX R41, R67, R52, !PT ;  /* 0x0000003443297209 */ /* 0x000fe20007800000 */
[----:B------:R-:W-:-:S02]  /*19d0*/  FMUL R36, R36, 1.4426950216293334961 ;  /* 0x3fb8aa3b24247820 */ /* 0x000fc40000400000 */
[--C-:B------:R-:W-:Y:S02]  /*19e0*/  FADD R48, R48, -R61.reuse ;  /* 0x8000003d30307221 */ /* 0x100fe40000000000 */
[----:B------:R-:W0:Y:S01]  /*19f0*/  SHFL.BFLY PT, R52, R41, 0x2, 0x1f ;  /* 0x0c401f0029347f89 */ /* 0x000e2200000e0000 */
[----:B------:R-:W-:Y:S02]  /*1a00*/  FMUL R38, R38, 1.4426950216293334961 ;  /* 0x3fb8aa3b26267820 */ /* 0x000fe40000400000 */
[----:B------:R-:W-:Y:S02]  /*1a10*/  FMUL R48, R48, 1.4426950216293334961 ;  /* 0x3fb8aa3b30307820 */ /* 0x000fe40000400000 */
[----:B-1----:R-:W-:Y:S01]  /*1a20*/  MUFU.EX2 R88, R38 ;  /* 0x0000002600587308 */ /* 0x002fe20000000800 */
[--C-:B------:R-:W-:Y:S02]  /*1a30*/  FADD R64, R64, -R61.reuse ;  /* 0x8000003d40407221 */ /* 0x100fe40000000000 */
[----:B------:R-:W-:-:S02]  /*1a40*/  FADD R78, R78, -R61 ;  /* 0x8000003d4e4e7221 */ /* 0x000fc40000000000 */
[--C-:B------:R-:W-:Y:S02]  /*1a50*/  FADD R77, R77, -R61.reuse ;  /* 0x8000003d4d4d7221 */ /* 0x100fe40000000000 */
[----:B------:R-:W-:Y:S01]  /*1a60*/  FADD R60, R60, -R61 ;  /* 0x8000003d3c3c7221 */ /* 0x000fe20000000000 */
[----:B0-----:R-:W-:Y:S02]  /*1a70*/  FMNMX R54, R41, R52, !PT ;  /* 0x0000003429367209 */ /* 0x001fe40007800000 */
[----:B------:R-:W-:Y:S01]  /*1a80*/  FMNMX R52, R84, R91, !PT ;  /* 0x0000005b54347209 */ /* 0x000fe20007800000 */
[----:B------:R-:W-:Y:S02]  /*1a90*/  MUFU.EX2 R41, R36 ;  /* 0x0000002400297308 */ /* 0x000fe40000000800 */
[----:B------:R-:W0:Y:S02]  /*1aa0*/  SHFL.BFLY PT, R65, R54, 0x1, 0x1f ;  /* 0x0c201f0036417f89 */ /* 0x000e2400000e0000 */
[----:B------:R-:W-:-:S02]  /*1ab0*/  FADD R37, R37, -R52 ;  /* 0x8000003425257221 */ /* 0x000fc40000000000 */
[--C-:B------:R-:W-:Y:S02]  /*1ac0*/  FADD R50, R49, -R52.reuse ;  /* 0x8000003431327221 */ /* 0x100fe40000000000 */
[----:B------:R-:W-:Y:S02]  /*1ad0*/  FMUL R56, R37, 1.4426950216293334961 ;  /* 0x3fb8aa3b25387820 */ /* 0x000fe40000400000 */
[--C-:B------:R-:W-:Y:S02]  /*1ae0*/  FADD R37, R40, -R52.reuse ;  /* 0x8000003428257221 */ /* 0x100fe40000000000 */
[----:B------:R-:W-:Y:S01]  /*1af0*/  MUFU.EX2 R62, R56 ;  /* 0x00000038003e7308 */ /* 0x000fe20000000800 */
[----:B------:R-:W-:Y:S02]  /*1b00*/  FADD R103, R103, -R52 ;  /* 0x8000003467677221 */ /* 0x000fe40000000000 */
[----:B------:R-:W-:Y:S02]  /*1b10*/  FMUL R37, R37, 1.4426950216293334961 ;  /* 0x3fb8aa3b25257820 */ /* 0x000fe40000400000 */
[----:B------:R-:W-:-:S02]  /*1b20*/  FMUL R50, R50, 1.4426950216293334961 ;  /* 0x3fb8aa3b32327820 */ /* 0x000fc40000400000 */
[--C-:B------:R-:W-:Y:S02]  /*1b30*/  FADD R74, R74, -R52.reuse ;  /* 0x800000344a4a7221 */ /* 0x100fe40000000000 */
[----:B------:R-:W1:Y:S01]  /*1b40*/  MUFU.EX2 R37, R37 ;  /* 0x0000002500257308 */ /* 0x000e620000000800 */
[--C-:B------:R-:W-:Y:S02]  /*1b50*/  FADD R75, R75, -R52.reuse ;  /* 0x800000344b4b7221 */ /* 0x100fe40000000000 */
[--C-:B------:R-:W-:Y:S01]  /*1b60*/  FADD R57, R57, -R52.reuse ;  /* 0x8000003439397221 */ /* 0x100fe20000000000 */
[----:B0-----:R-:W-:Y:S01]  /*1b70*/  FMNMX R40, R54, R65, !PT ;  /* 0x0000004136287209 */ /* 0x001fe20007800000 */
[----:B------:R-:W-:-:S03]  /*1b80*/  FADD R63, R63, -R52 ;  /* 0x800000343f3f7221 */ /* 0x000fc60000000000 */
[----:B------:R-:W-:Y:S01]  /*1b90*/  MUFU.EX2 R84, R50 ;  /* 0x0000003200547308 */ /* 0x000fe20000000800 */
[----:B------:R-:W-:Y:S01]  /*1ba0*/  FMNMX R54, R40, R87, !PT ;  /* 0x0000005728367209 */ /* 0x000fe20007800000 */
[----:B------:R-:W-:-:S04]  /*1bb0*/  FMUL R40, R44, 1.4426950216293334961 ;  /* 0x3fb8aa3b2c287820 */ /* 0x000fc80000400000 */
[--C-:B------:R-:W-:Y:S02]  /*1bc0*/  FADD R85, R85, -R54.reuse ;  /* 0x8000003655557221 */ /* 0x100fe40000000000 */
[--C-:B------:R-:W-:Y:S01]  /*1bd0*/  FADD R46, R46, -R54.reuse ;  /* 0x800000362e2e7221 */ /* 0x100fe20000000000 */
[----:B------:R-:W0:Y:S01]  /*1be0*/  MUFU.EX2 R40, R40 ;  /* 0x0000002800287308 */ /* 0x000e220000000800 */
[----:B------:R-:W-:Y:S01]  /*1bf0*/  FMUL R85, R85, 1.4426950216293334961 ;  /* 0x3fb8aa3b55557820 */ /* 0x000fe20000400000 */
[----:B-1----:R-:W-:Y:S01]  /*1c00*/  F2FP.PACK_AB R36, R37, R62 ;  /* 0x0000003e2524723e */ /* 0x002fe200000000ff */
[----:B------:R-:W-:Y:S02]  /*1c10*/  FMUL R56, R46, 1.4426950216293334961 ;  /* 0x3fb8aa3b2e387820 */ /* 0x000fe40000400000 */
[----:B------:R-:W-:Y:S02]  /*1c20*/  FADD R46, R62, R37 ;  /* 0x000000253e2e7221 */ /* 0x000fe40000000000 */
[--C-:B------:R-:W-:Y:S01]  /*1c30*/  FADD R101, R101, -R54.reuse ;  /* 0x8000003665657221 */ /* 0x100fe20000000000 */
[----:B------:R-:W-:Y:S01]  /*1c40*/  MUFU.EX2 R85, R85 ;  /* 0x0000005500557308 */ /* 0x000fe20000000800 */
[----:B------:R-:W-:-:S02]  /*1c50*/  FADD R39, R39, -R54 ;  /* 0x8000003627277221 */ /* 0x000fc40000000000 */
[--C-:B------:R-:W-:Y:S02]  /*1c60*/  FADD R76, R76, -R54.reuse ;  /* 0x800000364c4c7221 */ /* 0x100fe40000000000 */
[----:B------:R-:W-:Y:S02]  /*1c70*/  FMUL R39, R39, 1.4426950216293334961 ;  /* 0x3fb8aa3b27277820 */ /* 0x000fe40000400000 */
[----:B------:R-:W-:Y:S01]  /*1c80*/  FADD R53, R53, -R54 ;  /* 0x8000003635357221 */ /* 0x000fe20000000000 */
[----:B------:R-:W1:Y:S01]  /*1c90*/  MUFU.EX2 R56, R56 ;  /* 0x0000003800387308 */ /* 0x000e620000000800 */
[----:B0-----:R-:W-:Y:S01]  /*1ca0*/  FADD R44, R41, R40 ;  /* 0x00000028292c7221 */ /* 0x001fe20000000000 */
[----:B------:R-:W-:Y:S01]  /*1cb0*/  F2FP.PACK_AB R37, R40, R41 ;  /* 0x000000292825723e */ /* 0x000fe200000000ff */
[----:B------:R-:W-:Y:S02]  /*1cc0*/  FMUL R41, R47, c[0x0][0x188] ;  /* 0x000062002f297a20 */ /* 0x000fe40000400000 */
[----:B------:R-:W-:-:S02]  /*1cd0*/  FMUL R47, R58, c[0x0][0x188] ;  /* 0x000062003a2f7a20 */ /* 0x000fc40000400000 */
[--C-:B------:R-:W-:Y:S01]  /*1ce0*/  FADD R55, R55, -R54.reuse ;  /* 0x8000003637377221 */ /* 0x100fe20000000000 */
[----:B------:R-:W-:Y:S01]  /*1cf0*/  FSEL R41, R41, -INF , !P5 ;  /* 0xff80000029297808 */ /* 0x000fe20006800000 */
[----:B------:R-:W-:Y:S01]  /*1d00*/  FADD R67, R67, -R54 ;  /* 0x8000003643437221 */ /* 0x000fe20000000000 */
[----:B------:R-:W-:Y:S01]  /*1d10*/  FSEL R47, R47, -INF , !P4 ;  /* 0xff8000002f2f7808 */ /* 0x000fe20006000000 */
[----:B-1----:R-:W-:Y:S01]  /*1d20*/  FADD R66, R85, R56 ;  /* 0x0000003855427221 */ /* 0x002fe20000000000 */
[----:B------:R-:W-:Y:S02]  /*1d30*/  F2FP.PACK_AB R40, R56, R85 ;  /* 0x000000553828723e */ /* 0x000fe400000000ff */
[----:B------:R-:W-:Y:S02]  /*1d40*/  FMNMX R56, R45, R41, !PT ;  /* 0x000000292d387209 */ /* 0x000fe40007800000 */
[----:B------:R-:W-:Y:S01]  /*1d50*/  FSEL R85, R51, -INF , !P0 ;  /* 0xff80000033557808 */ /* 0x000fe20004000000 */
[----:B------:R-:W-:Y:S01]  /*1d60*/  FADD R51, -R52, R91 ;  /* 0x0000005b34337221 */ /* 0x000fe20000000100 */
[----:B------:R-:W-:Y:S01]  /*1d70*/  FMNMX R56, R47, R56, !PT ;  /* 0x000000382f387209 */ /* 0x000fe20007800000 */
[----:B------:R-:W-:Y:S01]  /*1d80*/  FMUL R91, R101, 1.4426950216293334961 ;  /* 0x3fb8aa3b655b7820 */ /* 0x000fe20000400000 */
[----:B------:R-:W-:Y:S01]  /*1d90*/  BAR.SYNC.DEFER_BLOCKING 0x0 ;  /* 0x0000000000007b1d */ /* 0x000fe20000010000 */
[----:B------:R-:W-:Y:S01]  /*1da0*/  FMUL R58, R51, 1.4426950216293334961 ;  /* 0x3fb8aa3b333a7820 */ /* 0x000fe20000400000 */
[----:B------:R-:W-:Y:S01]  /*1db0*/  FMNMX R56, R105, R56, !PT ;  /* 0x0000003869387209 */ /* 0x000fe20007800000 */
[----:B------:R-:W-:Y:S01]  /*1dc0*/  FADD R51, -R61, R86 ;  /* 0x000000563d337221 */ /* 0x000fe20000000100 */
[----:B------:R-:W-:-:S02]  /*1dd0*/  ISETP.LE.U32.AND P0, PT, R0, UR4, PT ;  /* 0x0000000400007c0c */ /* 0x000fc4000bf03070 */
[----:B------:R-:W-:Y:S01]  /*1de0*/  FMNMX R56, R79, R56, !PT ;  /* 0x000000384f387209 */ /* 0x000fe20007800000 */
[----:B------:R-:W-:Y:S01]  /*1df0*/  FMUL R51, R51, 1.4426950216293334961 ;  /* 0x3fb8aa3b33337820 */ /* 0x000fe20000400000 */
[----:B------:R-:W-:Y:S02]  /*1e00*/  MUFU.EX2 R91, R91 ;  /* 0x0000005b005b7308 */ /* 0x000fe40000000800 */
[----:B------:R-:W-:-:S04]  /*1e10*/  FMNMX R56, R85, R56, !PT ;  /* 0x0000003855387209 */ /* 0x000fc80007800000 */
[----:B------:R-:W-:Y:S02]  /*1e20*/  FMNMX R56, R95, R56, !PT ;  /* 0x000000385f387209 */ /* 0x000fe40007800000 */
[----:B------:R-:W0:Y:S02]  /*1e30*/  MUFU.EX2 R59, R51 ;  /* 0x00000033003b7308 */ /* 0x000e240000000800 */
[----:B------:R-:W-:-:S05]  /*1e40*/  FMNMX R56, R93, R56, !PT ;  /* 0x000000385d387209 */ /* 0x000fca0007800000 */
[----:B------:R-:W1:Y:S01]  /*1e50*/  SHFL.BFLY PT, R43, R56, 0x2, 0x1f ;  /* 0x0c401f00382b7f89 */ /* 0x000e6200000e0000 */
[----:B------:R-:W-:Y:S08]  /*1e60*/  MUFU.EX2 R86, R39 ;  /* 0x0000002700567308 */ /* 0x000ff00000000800 */
[----:B------:R-:W2:Y:S01]  /*1e70*/  MUFU.EX2 R58, R58 ;  /* 0x0000003a003a7308 */ /* 0x000ea20000000800 */
[----:B0-----:R-:W-:-:S02]  /*1e80*/  FMUL R22, R59, R22 ;  /* 0x000000163b167220 */ /* 0x001fc40000400000 */
[C---:B------:R-:W-:Y:S02]  /*1e90*/  FMUL R23, R59.reuse, R23 ;  /* 0x000000173b177220 */ /* 0x040fe40000400000 */
[C---:B------:R-:W-:Y:S02]  /*1ea0*/  FMUL R26, R59.reuse, R26 ;  /* 0x0000001a3b1a7220 */ /* 0x040fe40000400000 */
[----:B------:R-:W-:Y:S01]  /*1eb0*/  FMUL R27, R59, R27 ;  /* 0x0000001b3b1b7220 */ /* 0x000fe20000400000 */
[----:B-1----:R-:W-:Y:S01]  /*1ec0*/  FMNMX R42, R56, R43, !PT ;  /* 0x0000002b382a7209 */ /* 0x002fe20007800000 */
[----:B------:R-:W-:Y:S02]  /*1ed0*/  FMUL R43, R103, 1.4426950216293334961 ;  /* 0x3fb8aa3b672b7820 */ /* 0x000fe40000400000 */
[----:B------:R-:W0:Y:S01]  /*1ee0*/  MUFU.EX2 R103, R48 ;  /* 0x0000003000677308 */ /* 0x000e220000000800 */
[C---:B--2---:R-:W-:Y:S01]  /*1ef0*/  FMUL R20, R58.reuse, R20 ;  /* 0x000000143a147220 */ /* 0x044fe20000400000 */
[----:B------:R-:W1:Y:S01]  /*1f00*/  SHFL.BFLY PT, R49, R42, 0x1, 0x1f ;  /* 0x0c201f002a317f89 */ /* 0x000e6200000e0000 */
[----:B------:R-:W-:-:S02]  /*1f10*/  FMUL R21, R58, R21 ;  /* 0x000000153a157220 */ /* 0x000fc40000400000 */
[C---:B------:R-:W-:Y:S02]  /*1f20*/  FMUL R24, R58.reuse, R24 ;  /* 0x000000183a187220 */ /* 0x040fe40000400000 */
[----:B------:R-:W-:Y:S01]  /*1f30*/  FMUL R25, R58, R25 ;  /* 0x000000193a197220 */ /* 0x000fe20000400000 */
[----:B------:R-:W2:Y:S01]  /*1f40*/  MUFU.EX2 R43, R43 ;  /* 0x0000002b002b7308 */ /* 0x000ea20000000800 */
[----:B0-----:R-:W-:Y:S01]  /*1f50*/  FADD R101, R103, R44 ;  /* 0x0000002c67657221 */ /* 0x001fe20000000000 */
[----:B------:R-:W-:-:S03]  /*1f60*/  F2FP.PACK_AB R39, R88, R103 ;  /* 0x000000675827723e */ /* 0x000fc600000000ff */
[----:B------:R-:W-:Y:S01]  /*1f70*/  FADD R88, R88, R101 ;  /* 0x0000006558587221 */ /* 0x000fe20000000000 */
[----:B-1----:R-:W-:Y:S01]  /*1f80*/  FMNMX R56, R42, R49, !PT ;  /* 0x000000312a387209 */ /* 0x002fe20007800000 */
[----:B------:R-:W-:-:S03]  /*1f90*/  FADD R42, -R54, R87 ;  /* 0x00000057362a7221 */ /* 0x000fc60000000100 */
[----:B------:R-:W-:Y:S01]  /*1fa0*/  FMNMX R56, R56, R89, !PT ;  /* 0x0000005938387209 */ /* 0x000fe20007800000 */
[----:B------:R-:W-:-:S04]  /*1fb0*/  FMUL R62, R42, 1.4426950216293334961 ;  /* 0x3fb8aa3b2a3e7820 */ /* 0x000fc80000400000 */
[--C-:B------:R-:W-:Y:S02]  /*1fc0*/  FADD R45, R45, -R56.reuse ;  /* 0x800000382d2d7221 */ /* 0x100fe40000000000 */
[----:B------:R-:W-:Y:S01]  /*1fd0*/  FADD R41, R41, -R56 ;  /* 0x8000003829297221 */ /* 0x000fe20000000000 */
[----:B------:R-:W0:Y:S01]  /*1fe0*/  MUFU.EX2 R62, R62 ;  /* 0x0000003e003e7308 */ /* 0x000e220000000800 */
[----:B------:R-:W-:Y:S02]  /*1ff0*/  FADD R42, -R56, R89 ;  /* 0x00000059382a7221 */ /* 0x000fe40000000100 */
[----:B------:R-:W-:Y:S02]  /*2000*/  FMUL R45, R45, 1.4426950216293334961 ;  /* 0x3fb8aa3b2d2d7820 */ /* 0x000fe40000400000 */
[----:B------:R-:W-:Y:S02]  /*2010*/  FMUL R41, R41, 1.4426950216293334961 ;  /* 0x3fb8aa3b29297820 */ /* 0x000fe40000400000 */
[----:B------:R-:W-:-:S02]  /*2020*/  FMUL R42, R42, 1.4426950216293334961 ;  /* 0x3fb8aa3b2a2a7820 */ /* 0x000fc40000400000 */
[----:B------:R-:W-:Y:S01]  /*2030*/  MUFU.EX2 R45, R45 ;  /* 0x0000002d002d7308 */ /* 0x000fe20000000800 */
[----:B------:R-:W-:Y:S02]  /*2040*/  FADD R47, R47, -R56 ;  /* 0x800000382f2f7221 */ /* 0x000fe40000000000 */
[----:B--2---:R-:W-:Y:S02]  /*2050*/  FADD R89, R43, R46 ;  /* 0x0000002e2b597221 */ /* 0x004fe40000000000 */
[----:B------:R-:W-:Y:S02]  /*2060*/  FMUL R47, R47, 1.4426950216293334961 ;  /* 0x3fb8aa3b2f2f7820 */ /* 0x000fe40000400000 */
[C---:B0-----:R-:W-:Y:S01]  /*2070*/  FMUL R48, R62.reuse, R28 ;  /* 0x0000001c3e307220 */ /* 0x041fe20000400000 */
[----:B------:R-:W0:Y:S01]  /*2080*/  MUFU.EX2 R38, R41 ;  /* 0x0000002900267308 */ /* 0x000e220000000800 */
[----:B------:R-:W-:Y:S02]  /*2090*/  FMUL R49, R62, R29 ;  /* 0x0000001d3e317220 */ /* 0x000fe40000400000 */
[----:B------:R-:W-:-:S02]  /*20a0*/  FADD R105, R105, -R56 ;  /* 0x8000003869697221 */ /* 0x000fc40000000000 */
[C---:B------:R-:W-:Y:S02]  /*20b0*/  FMUL R32, R62.reuse, R32 ;  /* 0x000000203e207220 */ /* 0x040fe40000400000 */
[----:B------:R-:W-:Y:S01]  /*20c0*/  FMUL R92, R105, 1.4426950216293334961 ;  /* 0x3fb8aa3b695c7820 */ /* 0x000fe20000400000 */
[----:B------:R1:W2:Y:S01]  /*20d0*/  MUFU.EX2 R65, R42 ;  /* 0x0000002a00417308 */ /* 0x0002a20000000800 */
[----:B------:R-:W-:Y:S02]  /*20e0*/  FMUL R33, R62, R33 ;  /* 0x000000213e217220 */ /* 0x000fe40000400000 */
[----:B------:R-:W-:Y:S02]  /*20f0*/  FADD R89, R84, R89 ;  /* 0x0000005954597221 */ /* 0x000fe40000000000 */
[--C-:B------:R-:W-:Y:S02]  /*2100*/  FADD R79, R79, -R56.reuse ;  /* 0x800000384f4f7221 */ /* 0x100fe40000000000 */
[----:B------:R-:W-:Y:S01]  /*2110*/  FADD R85, R85, -R56 ;  /* 0x8000003855557221 */ /* 0x000fe20000000000 */
[----:B------:R3:W-:Y:S01]  /*2120*/  MUFU.EX2 R87, R47 ;  /* 0x0000002f00577308 */ /* 0x0007e20000000800 */
[----:B0-----:R-:W-:Y:S01]  /*2130*/  FADD R90, R45, R38 ;  /* 0x000000262d5a7221 */ /* 0x001fe20000000000 */
[----:B------:R-:W-:Y:S01]  /*2140*/  F2FP.PACK_AB R41, R38, R45 ;  /* 0x0000002d2629723e */ /* 0x000fe200000000ff */
[----:B------:R-:W-:Y:S01]  /*2150*/  FADD R95, R95, -R56 ;  /* 0x800000385f5f7221 */ /* 0x000fe20000000000 */
[----:B------:R-:W-:Y:S01]  /*2160*/  F2FP.PACK_AB R38, R84, R43 ;  /* 0x0000002b5426723e */ /* 0x000fe200000000ff */
[----:B------:R-:W-:Y:S01]  /*2170*/  FMUL R85, R85, 1.4426950216293334961 ;  /* 0x3fb8aa3b55557820 */ /* 0x000fe20000400000 */
[----:B-1----:R-:W-:Y:S01]  /*2180*/  F2FP.PACK_AB R42, R86, R91 ;  /* 0x0000005b562a723e */ /* 0x002fe200000000ff */
[----:B------:R-:W-:Y:S01]  /*2190*/  FMUL R95, R95, 1.4426950216293334961 ;  /* 0x3fb8aa3b5f5f7820 */ /* 0x000fe20000400000 */
[----:B------:R-:W0:Y:S01]  /*21a0*/  MUFU.EX2 R92, R92 ;  /* 0x0000005c005c7308 */ /* 0x000e220000000800 */
[C---:B--2---:R-:W-:Y:S01]  /*21b0*/  FMUL R50, R65.reuse, R30 ;  /* 0x0000001e41327220 */ /* 0x044fe20000400000 */
[----:B---3--:R-:W1:Y:S01]  /*21c0*/  LDSM.16.M88.4 R44, [R17+0x2200] ;  /* 0x00220000112c783b */ /* 0x008e620000000200 */
[----:B------:R-:W-:-:S02]  /*21d0*/  FMUL R51, R65, R31 ;  /* 0x0000001f41337220 */ /* 0x000fc40000400000 */
[C---:B------:R-:W-:Y:S01]  /*21e0*/  FMUL R34, R65.reuse, R34 ;  /* 0x0000002241227220 */ /* 0x040fe20000400000 */
[----:B------:R-:W2:Y:S01]  /*21f0*/  LDSM.16.M88.4 R28, [R17+0x2000] ;  /* 0x00200000111c783b */ /* 0x000ea20000000200 */
[----:B------:R-:W-:Y:S01]  /*2200*/  FMUL R35, R65, R35 ;  /* 0x0000002341237220 */ /* 0x000fe20000400000 */
[----:B------:R-:W-:Y:S01]  /*2210*/  MUFU.EX2 R95, R95 ;  /* 0x0000005f005f7308 */ /* 0x000fe20000000800 */
[----:B------:R-:W-:Y:S02]  /*2220*/  FADD R93, R93, -R56 ;  /* 0x800000385d5d7221 */ /* 0x000fe40000000000 */
[----:B------:R-:W-:Y:S02]  /*2230*/  FADD R91, R91, R66 ;  /* 0x000000425b5b7221 */ /* 0x000fe40000000000 */
[----:B------:R-:W-:Y:S02]  /*2240*/  FMUL R93, R93, 1.4426950216293334961 ;  /* 0x3fb8aa3b5d5d7820 */ /* 0x000fe40000400000 */
[----:B------:R-:W-:Y:S01]  /*2250*/  FADD R91, R86, R91 ;  /* 0x0000005b565b7221 */ /* 0x000fe20000000000 */
[----:B0-----:R-:W-:Y:S01]  /*2260*/  F2FP.PACK_AB R43, R92, R87 ;  /* 0x000000575c2b723e */ /* 0x001fe200000000ff */
[----:B------:R-:W-:-:S02]  /*2270*/  FADD R87, R87, R90 ;  /* 0x0000005a57577221 */ /* 0x000fc40000000000 */
[----:B------:R-:W-:Y:S02]  /*2280*/  IMAD.MOV.U32 R86, RZ, RZ, R61 ;  /* 0x000000ffff567224 */ /* 0x000fe400078e003d */
[----:B------:R-:W-:Y:S01]  /*2290*/  FADD R92, R92, R87 ;  /* 0x000000575c5c7221 */ /* 0x000fe20000000000 */
[----:B------:R-:W-:Y:S01]  /*22a0*/  MOV R87, R54 ;  /* 0x0000003600577202 */ /* 0x000fe20000000f00 */
[C---:B-1----:R-:W-:Y:S08]  /*22b0*/  HMMA.16816.F32 R32, R40.reuse, R44, R32 ;  /* 0x0000002c2820723c */ /* 0x042ff00000001820 */
[-C--:B--2---:R-:W-:Y:S07]  /*22c0*/  HMMA.16816.F32 R48, R40, R28.reuse, R48 ;  /* 0x0000001c2830723c */ /* 0x084fee0000001830 */
[----:B------:R-:W-:Y:S01]  /*22d0*/  FMUL R40, R74, 1.4426950216293334961 ;  /* 0x3fb8aa3b4a287820 */ /* 0x000fe20000400000 */
[----:B------:R-:W-:Y:S01]  /*22e0*/  HMMA.16816.F32 R20, R36, R28, R20 ;  /* 0x0000001c2414723c */ /* 0x000fe20000001814 */
[----:B------:R-:W-:-:S02]  /*22f0*/  FMUL R42, R57, 1.4426950216293334961 ;  /* 0x3fb8aa3b392a7820 */ /* 0x000fc40000400000 */
[----:B------:R-:W-:Y:S02]  /*2300*/  FMUL R43, R64, 1.4426950216293334961 ;  /* 0x3fb8aa3b402b7820 */ /* 0x000fe40000400000 */
[----:B------:R-:W0:Y:S01]  /*2310*/  MUFU.EX2 R40, R40 ;  /* 0x0000002800287308 */ /* 0x000e220000000800 */
[----:B------:R-:W-:Y:S02]  /*2320*/  FMUL R41, R78, 1.4426950216293334961 ;  /* 0x3fb8aa3b4e297820 */ /* 0x000fe40000400000 */
[----:B------:R-:W-:Y:S01]  /*2330*/  FMUL R29, R75, 1.4426950216293334961 ;  /* 0x3fb8aa3b4b1d7820 */ /* 0x000fe20000400000 */
[----:B------:R-:W-:Y:S01]  /*2340*/  HMMA.16816.F32 R24, R36, R44, R24 ;  /* 0x0000002c2418723c */ /* 0x000fe20000001818 */
[----:B------:R-:W-:-:S03]  /*2350*/  FMUL R28, R77, 1.4426950216293334961 ;  /* 0x3fb8aa3b4d1c7820 */ /* 0x000fc60000400000 */
[----:B------:R-:W-:Y:S03]  /*2360*/  MUFU.EX2 R42, R42 ;  /* 0x0000002a002a7308 */ /* 0x000fe60000000800 */
[----:B------:R-:W-:Y:S02]  /*2370*/  FMUL R37, R63, 1.4426950216293334961 ;  /* 0x3fb8aa3b3f257820 */ /* 0x000fe40000400000 */
[----:B------:R-:W-:Y:S02]  /*2380*/  FMUL R38, R76, 1.4426950216293334961 ;  /* 0x3fb8aa3b4c267820 */ /* 0x000fe40000400000 */
[----:B------:R-:W-:Y:S01]  /*2390*/  FMUL R45, R67, 1.4426950216293334961 ;  /* 0x3fb8aa3b432d7820 */ /* 0x000fe20000400000 */
[----:B------:R-:W1:Y:S01]  /*23a0*/  MUFU.EX2 R29, R29 ;  /* 0x0000001d001d7308 */ /* 0x000e620000000800 */
[----:B0-----:R-:W-:Y:S02]  /*23b0*/  FADD R44, R40, R89 ;  /* 0x00000059282c7221 */ /* 0x001fe40000000000 */
[----:B------:R-:W-:-:S02]  /*23c0*/  FMUL R36, R60, 1.4426950216293334961 ;  /* 0x3fb8aa3b3c247820 */ /* 0x000fc40000400000 */
[----:B------:R-:W-:-:S03]  /*23d0*/  IMAD.MOV.U32 R89, RZ, RZ, R56 ;  /* 0x000000ffff597224 */ /* 0x000fc600078e0038 */
[----:B------:R-:W0:Y:S01]  /*23e0*/  MUFU.EX2 R37, R37 ;  /* 0x0000002500257308 */ /* 0x000e220000000800 */
[----:B-1----:R-:W-:-:S07]  /*23f0*/  FADD R39, R29, R44 ;  /* 0x0000002c1d277221 */ /* 0x002fce0000000000 */
[----:B------:R-:W1:Y:S01]  /*2400*/  MUFU.EX2 R41, R41 ;  /* 0x0000002900297308 */ /* 0x000e620000000800 */
[----:B------:R-:W-:Y:S01]  /*2410*/  F2FP.PACK_AB R40, R29, R40 ;  /* 0x000000281d28723e */ /* 0x000fe200000000ff */
[----:B------:R-:W-:Y:S02]  /*2420*/  FADD R44, R42, R39 ;  /* 0x000000272a2c7221 */ /* 0x000fe40000000000 */
[----:B------:R-:W-:Y:S02]  /*2430*/  FMUL R39, R53, 1.4426950216293334961 ;  /* 0x3fb8aa3b35277820 */ /* 0x000fe40000400000 */
[----:B0-----:R-:W-:Y:S02]  /*2440*/  FADD R57, R37, R44 ;  /* 0x0000002c25397221 */ /* 0x001fe40000000000 */
[----:B------:R-:W0:Y:S01]  /*2450*/  MUFU.EX2 R38, R38 ;  /* 0x0000002600267308 */ /* 0x000e220000000800 */
[----:B------:R-:W-:Y:S01]  /*2460*/  FMUL R53, R79, 1.4426950216293334961 ;  /* 0x3fb8aa3b4f357820 */ /* 0x000fe20000400000 */
[----:B------:R-:W-:Y:S01]  /*2470*/  F2FP.PACK_AB R42, R37, R42 ;  /* 0x0000002a252a723e */ /* 0x000fe200000000ff */
[----:B------:R-:W-:Y:S01]  /*2480*/  FMUL R44, R55, 1.4426950216293334961 ;  /* 0x3fb8aa3b372c7820 */ /* 0x000fe20000400000 */
[----:B------:R-:W2:Y:S04]  /*2490*/  SHFL.BFLY PT, R64, R57, 0x2, 0x1f ;  /* 0x0c401f0039407f89 */ /* 0x000ea800000e0000 */
[----:B------:R-:W3:Y:S01]  /*24a0*/  MUFU.EX2 R53, R53 ;  /* 0x0000003500357308 */ /* 0x000ee20000000800 */
[----:B-1----:R-:W-:-:S07]  /*24b0*/  FADD R55, R41, R88 ;  /* 0x0000005829377221 */ /* 0x002fce0000000000 */
[----:B------:R-:W1:Y:S01]  /*24c0*/  MUFU.EX2 R28, R28 ;  /* 0x0000001c001c7308 */ /* 0x000e620000000800 */
[----:B0-----:R-:W-:Y:S01]  /*24d0*/  FADD R74, R38, R91 ;  /* 0x0000005b264a7221 */ /* 0x001fe20000000000 */
[----:B------:R-:W-:-:S06]  /*24e0*/  MOV R91, R52 ;  /* 0x00000034005b7202 */ /* 0x000fcc0000000f00 */
[----:B------:R-:W0:Y:S01]  /*24f0*/  MUFU.EX2 R39, R39 ;  /* 0x0000002700277308 */ /* 0x000e220000000800 */
[----:B---3--:R-:W-:Y:S02]  /*2500*/  FADD R63, R53, R92 ;  /* 0x0000005c353f7221 */ /* 0x008fe40000000000 */
[----:B--2---:R-:W-:-:S05]  /*2510*/  FADD R67, R57, R64 ;  /* 0x0000004039437221 */ /* 0x004fca0000000000 */
[----:B------:R-:W2:Y:S01]  /*2520*/  MUFU.EX2 R60, R85 ;  /* 0x00000055003c7308 */ /* 0x000ea20000000800 */
[----:B------:R-:W3:Y:S01]  /*2530*/  SHFL.BFLY PT, R76, R67, 0x1, 0x1f ;  /* 0x0c201f00434c7f89 */ /* 0x000ee200000e0000 */
[C---:B-1----:R-:W-:Y:S01]  /*2540*/  FADD R66, R28.reuse, R55 ;  /* 0x000000371c427221 */ /* 0x042fe20000000000 */
[----:B------:R-:W-:-:S05]  /*2550*/  F2FP.PACK_AB R41, R28, R41 ;  /* 0x000000291c29723e */ /* 0x000fca00000000ff */
[----:B------:R-:W1:Y:S01]  /*2560*/  MUFU.EX2 R43, R43 ;  /* 0x0000002b002b7308 */ /* 0x000e620000000800 */
[----:B0-----:R-:W-:-:S07]  /*2570*/  FADD R57, R39, R74 ;  /* 0x0000004a27397221 */ /* 0x001fce0000000000 */
[----:B------:R-:W0:Y:S01]  /*2580*/  MUFU.EX2 R44, R44 ;  /* 0x0000002c002c7308 */ /* 0x000e220000000800 */
[C---:B--2---:R-:W-:Y:S01]  /*2590*/  FADD R74, R60.reuse, R63 ;  /* 0x0000003f3c4a7221 */ /* 0x044fe20000000000 */
[----:B------:R-:W-:-:S06]  /*25a0*/  F2FP.PACK_AB R37, R60, R53 ;  /* 0x000000353c25723e */ /* 0x000fcc00000000ff */
[----:B------:R-:W2:Y:S01]  /*25b0*/  MUFU.EX2 R36, R36 ;  /* 0x0000002400247308 */ /* 0x000ea20000000800 */
[----:B-1----:R-:W-:Y:S02]  /*25c0*/  FADD R55, R43, R66 ;  /* 0x000000422b377221 */ /* 0x002fe40000000000 */
[----:B---3--:R-:W-:-:S04]  /*25d0*/  FADD R67, R67, R76 ;  /* 0x0000004c43437221 */ /* 0x008fc80000000000 */
[----:B------:R-:W-:Y:S01]  /*25e0*/  FFMA R5, R58, R5, R67 ;  /* 0x000000053a057223 */ /* 0x000fe20000000043 */
[----:B------:R-:W1:Y:S01]  /*25f0*/  MUFU.EX2 R45, R45 ;  /* 0x0000002d002d7308 */ /* 0x000e620000000800 */
[----:B0-----:R-:W-:Y:S02]  /*2600*/  FADD R66, R44, R57 ;  /* 0x000000392c427221 */ /* 0x001fe40000000000 */
[----:B------:R-:W-:-:S05]  /*2610*/  FADD R57, R95, R74 ;  /* 0x0000004a5f397221 */ /* 0x000fca0000000000 */
[----:B------:R-:W0:Y:S01]  /*2620*/  MUFU.EX2 R64, R93 ;  /* 0x0000005d00407308 */ /* 0x000e220000000800 */
[C---:B--2---:R-:W-:Y:S01]  /*2630*/  FADD R55, R36.reuse, R55 ;  /* 0x0000003724377221 */ /* 0x044fe20000000000 */
[----:B------:R-:W-:Y:S02]  /*2640*/  F2FP.PACK_AB R43, R36, R43 ;  /* 0x0000002b242b723e */ /* 0x000fe400000000ff */
[----:B------:R-:W-:Y:S02]  /*2650*/  F2FP.PACK_AB R36, R39, R38 ;  /* 0x000000262724723e */ /* 0x000fe400000000ff */
[----:B------:R-:W2:Y:S01]  /*2660*/  SHFL.BFLY PT, R74, R55, 0x2, 0x1f ;  /* 0x0c401f00374a7f89 */ /* 0x000ea200000e0000 */
[C---:B-1----:R-:W-:Y:S02]  /*2670*/  FADD R66, R45.reuse, R66 ;  /* 0x000000422d427221 */ /* 0x042fe40000000000 */
[----:B------:R-:W-:Y:S01]  /*2680*/  HMMA.16816.F32 R20, R40, R30, R20 ;  /* 0x0000001e2814723c */ /* 0x000fe20000001814 */
[----:B------:R-:W-:-:S02]  /*2690*/  F2FP.PACK_AB R38, R45, R44 ;  /* 0x0000002c2d26723e */ /* 0x000fc400000000ff */
[----:B------:R-:W1:Y:S01]  /*26a0*/  SHFL.BFLY PT, R63, R66, 0x2, 0x1f ;  /* 0x0c401f00423f7f89 */ /* 0x000e6200000e0000 */
[----:B0-----:R-:W-:-:S04]  /*26b0*/  FADD R57, R64, R57 ;  /* 0x0000003940397221 */ /* 0x001fc80000000000 */
[----:B------:R-:W-:Y:S01]  /*26c0*/  HMMA.16816.F32 R24, R40, R46, R24 ;  /* 0x0000002e2818723c */ /* 0x000fe20000001818 */
[----:B------:R-:W-:Y:S01]  /*26d0*/  F2FP.PACK_AB R39, R64, R95 ;  /* 0x0000005f4027723e */ /* 0x000fe200000000ff */
[----:B------:R-:W0:Y:S05]  /*26e0*/  SHFL.BFLY PT, R76, R57, 0x2, 0x1f ;  /* 0x0c401f00394c7f89 */ /* 0x000e2a00000e0000 */
[----:B------:R-:W-:Y:S01]  /*26f0*/  MOV R42, 0x20 ;  /* 0x00000020002a7802 */ /* 0x000fe20000000f00 */
[----:B------:R-:W-:Y:S04]  /*2700*/  HMMA.16816.F32 R28, R36, R30, R48 ;  /* 0x0000001e241c723c */ /* 0x000fe80000001830 */
[----:B------:R-:W-:-:S02]  /*2710*/  IMAD R16, R42, c[0x0][0x1b4], R16 ;  /* 0x00006d002a107a24 */ /* 0x000fc400078e0210 */
[----:B--2---:R-:W-:Y:S02]  /*2720*/  FADD R74, R55, R74 ;  /* 0x0000004a374a7221 */ /* 0x004fe40000000000 */
[----:B------:R-:W-:Y:S01]  /*2730*/  HMMA.16816.F32 R32, R36, R46, R32 ;  /* 0x0000002e2420723c */ /* 0x000fe20000001820 */
[----:B------:R-:W-:Y:S02]  /*2740*/  IMAD R15, R42, c[0x0][0x1a4], R15 ;  /* 0x000069002a0f7a24 */ /* 0x000fe400078e020f */
[----:B------:R-:W2:Y:S01]  /*2750*/  SHFL.BFLY PT, R41, R74, 0x1, 0x1f ;  /* 0x0c201f004a297f89 */ /* 0x000ea200000e0000 */
[----:B-1----:R-:W-:-:S03]  /*2760*/  FADD R63, R66, R63 ;  /* 0x0000003f423f7221 */ /* 0x002fc60000000000 */
[----:B------:R-:W-:Y:S02]  /*2770*/  IMAD.U32 R36, RZ, RZ, UR5 ;  /* 0x00000005ff247e24 */ /* 0x000fe4000f8e00ff */
[----:B------:R-:W1:Y:S01]  /*2780*/  SHFL.BFLY PT, R40, R63, 0x1, 0x1f ;  /* 0x0c201f003f287f89 */ /* 0x000e6200000e0000 */
[----:B0-----:R-:W-:Y:S02]  /*2790*/  FADD R76, R57, R76 ;  /* 0x0000004c394c7221 */ /* 0x001fe40000000000 */
[----:B------:R-:W-:-:S03]  /*27a0*/  ISETP.GE.U32.AND.EX P0, PT, R36, RZ, PT, P0 ;  /* 0x000000ff2400720c */ /* 0x000fc60003f06100 */
[----:B------:R-:W0:Y:S01]  /*27b0*/  SHFL.BFLY PT, R43, R76, 0x1, 0x1f ;  /* 0x0c201f004c2b7f89 */ /* 0x000e2200000e0000 */
[----:B--2---:R-:W-:-:S04]  /*27c0*/  FADD R41, R74, R41 ;  /* 0x000000294a297221 */ /* 0x004fc80000000000 */
[----:B------:R-:W-:Y:S02]  /*27d0*/  FFMA R4, R59, R4, R41 ;  /* 0x000000043b047223 */ /* 0x000fe40000000029 */
[----:B-1----:R-:W-:-:S04]  /*27e0*/  FADD R40, R63, R40 ;  /* 0x000000283f287221 */ /* 0x002fc80000000000 */
[----:B------:R-:W-:Y:S02]  /*27f0*/  FFMA R3, R62, R3, R40 ;  /* 0x000000033e037223 */ /* 0x000fe40000000028 */
[----:B0-----:R-:W-:-:S04]  /*2800*/  FADD R43, R76, R43 ;  /* 0x0000002b4c2b7221 */ /* 0x001fc80000000000 */
[----:B------:R-:W-:Y:S01]  /*2810*/  FFMA R2, R65, R2, R43 ;  /* 0x0000000241027223 */ /* 0x000fe2000000002b */
[----:B------:R-:W-:Y:S01]  /*2820*/  @P0 CALL.REL.NOINC `(.L_x_0) ;  /* 0x0000001000000944 */ /* 0x000fe20003c00000 */
[----:B------:R-:W-:Y:S05]  /*2830*/  BRA `(.L_x_1) ;  /* 0xffffe54000007947 */ /* 0x000fea000383ffff */
.L_x_0:
[----:B------:R-:W-:Y:S01]  /*2840*/  IMAD.MOV.U32 R42, RZ, RZ, R29 ;  /* 0x000000ffff2a7224 */ /* 0x000fe200078e001d */
[----:B------:R-:W-:Y:S01]  /*2850*/  MOV R29, R5 ;  /* 0x00000005001d7202 */ /* 0x000fe20000000f00 */
[----:B------:R-:W-:Y:S01]  /*2860*/  IMAD.MOV.U32 R38, RZ, RZ, R33 ;  /* 0x000000ffff267224 */ /* 0x000fe200078e0021 */
[C---:B------:R-:W-:Y:S01]  /*2870*/  LOP3.LUT R5, R7.reuse, 0xc, RZ, 0xc0, !PT ;  /* 0x0000000c07057812 */ /* 0x040fe200078ec0ff */
[----:B------:R-:W-:Y:S01]  /*2880*/  IMAD.MOV.U32 R37, RZ, RZ, R26 ;  /* 0x000000ffff257224 */ /* 0x000fe200078e001a */
[----:B------:R-:W-:Y:S01]  /*2890*/  LOP3.LUT R0, R7, 0xf0, RZ, 0xc0, !PT ;  /* 0x000000f007007812 */ /* 0x000fe200078ec0ff */
[----:B------:R-:W-:Y:S01]  /*28a0*/  IMAD.MOV.U32 R26, RZ, RZ, R4 ;  /* 0x000000ffff1a7224 */ /* 0x000fe200078e0004 */
[----:B------:R-:W-:Y:S01]  /*28b0*/  LOP3.LUT R9, R9, 0x38, RZ, 0xc0, !PT ;  /* 0x0000003809097812 */ /* 0x000fe200078ec0ff */
[----:B------:R-:W-:Y:S01]  /*28c0*/  IMAD.MOV.U32 R41, RZ, RZ, R22 ;  /* 0x000000ffff297224 */ /* 0x000fe200078e0016 */
[----:B------:R-:W-:Y:S01]  /*28d0*/  MOV R46, R25 ;  /* 0x00000019002e7202 */ /* 0x000fe20000000f00 */
[----:B------:R-:W-:Y:S01]  /*28e0*/  IMAD R33, R5, 0x40, R0 ;  /* 0x0000004005217824 */ /* 0x000fe200078e0200 */
[----:B------:R-:W-:Y:S01]  /*28f0*/  LEA R25, R0, R9, 0x2 ;  /* 0x0000000900197211 */ /* 0x000fe200078e10ff */
[C---:B------:R-:W-:Y:S01]  /*2900*/  FMUL R0, R29.reuse, 8388608 ;  /* 0x4b0000001d007820 */ /* 0x040fe20000400000 */
[----:B------:R-:W-:Y:S01]  /*2910*/  FSETP.GEU.AND P3, PT, R29, 1.175494350822287508e-38, PT ;  /* 0x008000001d00780b */ /* 0x000fe20003f6e000 */
[----:B------:R-:W-:Y:S01]  /*2920*/  FMUL R9, R26, 8388608 ;  /* 0x4b0000001a097820 */ /* 0x000fe20000400000 */
[----:B------:R-:W-:Y:S01]  /*2930*/  MOV R44, R28 ;  /* 0x0000001c002c7202 */ /* 0x000fe20000000f00 */
[----:B------:R-:W-:Y:S01]  /*2940*/  IMAD.MOV.U32 R28, RZ, RZ, R35 ;  /* 0x000000ffff1c7224 */ /* 0x000fe200078e0023 */
[----:B------:R-:W-:Y:S01]  /*2950*/  MOV R35, R3 ;  /* 0x0000000300237202 */ /* 0x000fe20000000f00 */
[----:B------:R-:W-:Y:S01]  /*2960*/  IMAD R14, R72, c[0x0][0x1c4], RZ ;  /* 0x00007100480e7a24 */ /* 0x000fe200078e02ff */
[----:B------:R-:W-:Y:S01]  /*2970*/  FSEL R4, R0, R29, !P3 ;  /* 0x0000001d00047208 */ /* 0x000fe20005800000 */
[----:B------:R-:W-:Y:S01]  /*2980*/  IMAD.MOV.U32 R48, RZ, RZ, R24 ;  /* 0x000000ffff307224 */ /* 0x000fe200078e0018 */
[----:B------:R-:W-:Y:S01]  /*2990*/  FSETP.GEU.AND P4, PT, R26, 1.175494350822287508e-38, PT ;  /* 0x008000001a00780b */ /* 0x000fe20003f8e000 */
[----:B------:R-:W-:Y:S01]  /*29a0*/  IMAD.MOV.U32 R24, RZ, RZ, R2 ;  /* 0x000000ffff187224 */ /* 0x000fe200078e0002 */
[----:B------:R-:W-:Y:S01]  /*29b0*/  LEA R22, R5, R10, 0x1 ;  /* 0x0000000a05167211 */ /* 0x000fe200078e08ff */
[----:B------:R-:W-:Y:S01]  /*29c0*/  FMUL R10, R35, 8388608 ;  /* 0x4b000000230a7820 */ /* 0x000fe20000400000 */
[----:B------:R-:W-:Y:S01]  /*29d0*/  IADD3 R0, R4, -0x3f3504f3, RZ ;  /* 0xc0cafb0d04007810 */ /* 0x000fe20007ffe0ff */
[----:B------:R-:W-:Y:S01]  /*29e0*/  IMAD R5, R6, c[0x0][0x1c0], RZ ;  /* 0x0000700006057a24 */ /* 0x000fe200078e02ff */
[----:B------:R-:W-:Y:S01]  /*29f0*/  FSEL R9, R9, R26, !P4 ;  /* 0x0000001a09097208 */ /* 0x000fe20006000000 */
[----:B------:R-:W-:Y:S01]  /*2a00*/  IMAD.MOV.U32 R58, RZ, RZ, R20 ;  /* 0x000000ffff3a7224 */ /* 0x000fe200078e0014 */
[----:B------:R-:W-:Y:S01]  /*2a10*/  FSETP.GEU.AND P0, PT, R35, 1.175494350822287508e-38, PT ;  /* 0x008000002300780b */ /* 0x000fe20003f0e000 */
[----:B------:R-:W-:Y:S01]  /*2a20*/  IMAD.SHL.U32 R3, R5, 0x2, RZ ;  /* 0x0000000205037824 */ /* 0x000fe200078e00ff */
[----:B------:R-:W-:Y:S01]  /*2a30*/  LOP3.LUT R15, R0, 0xff800000, RZ, 0xc0, !PT ;  /* 0xff800000000f7812 */ /* 0x000fe200078ec0ff */
[----:B------:R-:W-:Y:S01]  /*2a40*/  BAR.SYNC.DEFER_BLOCKING 0x0 ;  /* 0x0000000000007b1d */ /* 0x000fe20000010000 */
[----:B------:R-:W-:Y:S01]  /*2a50*/  IADD3 R0, R9, -0x3f3504f3, RZ ;  /* 0xc0cafb0d09007810 */ /* 0x000fe20007ffe0ff */
[----:B------:R-:W-:Y:S01]  /*2a60*/  IMAD.MOV.U32 R51, RZ, RZ, c[0x0][0x1c8] ;  /* 0x00007200ff337624 */ /* 0x000fe200078e00ff */
[----:B------:R-:W-:Y:S01]  /*2a70*/  FSEL R10, R10, R35, !P0 ;  /* 0x000000230a0a7208 */ /* 0x000fe20004000000 */
[----:B------:R-:W-:Y:S01]  /*2a80*/  IMAD R6, R6, c[0x0][0x1cc], RZ ;  /* 0x0000730006067a24 */ /* 0x000fe200078e02ff */
[----:B------:R-:W-:Y:S01]  /*2a90*/  SHF.L.U32 R16, R14, 0x1, RZ ;  /* 0x000000010e107819 */ /* 0x000fe200000006ff */
[----:B------:R0:W1:Y:S01]  /*2aa0*/  I2F R12, R15 ;  /* 0x0000000f000c7306 */ /* 0x0000620000201400 */
[----:B------:R-:W-:Y:S01]  /*2ab0*/  LOP3.LUT R18, R0, 0xff800000, RZ, 0xc0, !PT ;  /* 0xff80000000127812 */ /* 0x000fe200078ec0ff */
[----:B------:R-:W-:Y:S01]  /*2ac0*/  IMAD.HI R14, R14, 0x2, RZ ;  /* 0x000000020e0e7827 */ /* 0x000fe200078e02ff */
[----:B------:R-:W-:-:S02]  /*2ad0*/  IADD3 R0, R10, -0x3f3504f3, RZ ;  /* 0xc0cafb0d0a007810 */ /* 0x000fc40007ffe0ff */
[----:B------:R-:W-:Y:S01]  /*2ae0*/  IADD3 R2, P5, P6, R16, c[0x0][0x178], R3 ;  /* 0x00005e0010027a10 */ /* 0x000fe20007ebe003 */
[C---:B------:R-:W-:Y:S01]  /*2af0*/  FMUL R3, R24.reuse, 8388608 ;  /* 0x4b00000018037820 */ /* 0x040fe20000400000 */
[----:B------:R-:W-:Y:S01]  /*2b00*/  FSEL R11, RZ, -23, P3 ;  /* 0xc1b80000ff0b7808 */ /* 0x000fe20001800000 */
[----:B------:R2:W3:Y:S01]  /*2b10*/  I2F R13, R18 ;  /* 0x00000012000d7306 */ /* 0x0004e20000201400 */
[----:B------:R-:W-:Y:S01]  /*2b20*/  FSETP.GEU.AND P1, PT, R24, 1.175494350822287508e-38, PT ;  /* 0x008000001800780b */ /* 0x000fe20003f2e000 */
[----:B0-----:R-:W-:Y:S01]  /*2b30*/  IMAD.IADD R15, R4, 0x1, -R15 ;  /* 0x00000001040f7824 */ /* 0x001fe200078e0a0f */
[----:B------:R-:W-:Y:S01]  /*2b40*/  LOP3.LUT R17, R0, 0xff800000, RZ, 0xc0, !PT ;  /* 0xff80000000117812 */ /* 0x000fe200078ec0ff */
[----:B------:R-:W-:Y:S01]  /*2b50*/  IMAD R53, R51, 0x12, RZ ;  /* 0x0000001233357824 */ /* 0x000fe200078e02ff */
[----:B------:R-:W-:Y:S01]  /*2b60*/  FSETP.GT.AND P3, PT, |R24|, 8.50705917302346158658e+37, PT ;  /* 0x7e8000001800780b */ /* 0x000fe20003f64200 */
[----:B------:R-:W-:Y:S01]  /*2b70*/  FADD R15, R15, -1 ;  /* 0xbf8000000f0f7421 */ /* 0x000fe20000000000 */
[----:B------:R-:W-:Y:S01]  /*2b80*/  MOV R50, R21 ;  /* 0x0000001500327202 */ /* 0x000fe20000000f00 */
[----:B------:R-:W0:Y:S01]  /*2b90*/  I2F R19, R17 ;  /* 0x0000001100137306 */ /* 0x000e220000201400 */
[----:B------:R-:W-:Y:S01]  /*2ba0*/  SHF.R.S32.HI R16, RZ, 0x4, R7 ;  /* 0x00000004ff107819 */ /* 0x000fe20000011407 */
[----:B-1----:R-:W-:Y:S01]  /*2bb0*/  FFMA.FTZ R11, R12, 1.1920928955078125e-07, R11 ;  /* 0x340000000c0b7823 */ /* 0x002fe2000001000b */
[----:B------:R-:W-:Y:S01]  /*2bc0*/  SHF.R.U32.HI R21, RZ, 0x1, R7 ;  /* 0x00000001ff157819 */ /* 0x000fe20000011607 */
[----:B--2---:R-:W-:Y:S01]  /*2bd0*/  IMAD.IADD R18, R9, 0x1, -R18 ;  /* 0x0000000109127824 */ /* 0x004fe200078e0a12 */
[----:B------:R-:W-:Y:S01]  /*2be0*/  FSEL R7, R3, R24, !P1 ;  /* 0x0000001803077208 */ /* 0x000fe20004800000 */
[----:B------:R-:W-:Y:S01]  /*2bf0*/  IMAD.HI R3, R5, 0x2, RZ ;  /* 0x0000000205037827 */ /* 0x000fe200078e02ff */
[----:B------:R-:W-:-:S02]  /*2c00*/  FSETP.GEU.AND P2, PT, |R24|, 1.175494350822287508e-38, PT ;  /* 0x008000001800780b */ /* 0x000fc40003f4e200 */
[----:B------:R-:W-:Y:S01]  /*2c10*/  LEA R70, R70, R73, 0x1 ;  /* 0x0000004946467211 */ /* 0x000fe200078e08ff */
[----:B------:R-:W-:Y:S01]  /*2c20*/  @P3 FMUL R24, R24, 0.25 ;  /* 0x3e80000018183820 */ /* 0x000fe20000400000 */
[----:B------:R-:W-:Y:S01]  /*2c30*/  MOV R39, R23 ;  /* 0x0000001700277202 */ /* 0x000fe20000000f00 */
[----:B------:R-:W-:Y:S01]  /*2c40*/  @P3 FMUL R28, R28, 0.25 ;  /* 0x3e8000001c1c3820 */ /* 0x000fe20000400000 */
[----:B------:R-:W-:Y:S01]  /*2c50*/  SHF.L.U32 R23, R70, 0x2, RZ ;  /* 0x0000000246177819 */ /* 0x000fe200000006ff */
[----:B------:R-:W-:Y:S01]  /*2c60*/  @P3 FMUL R34, R34, 0.25 ;  /* 0x3e80000022223820 */ /* 0x000fe20000400000 */
[----:B------:R-:W-:Y:S01]  /*2c70*/  SGXT R16, R16, 0x1 ;  /* 0x000000011010781a */ /* 0x000fe20000000200 */
[----:B------:R-:W-:Y:S01]  /*2c80*/  @P3 FMUL R31, R31, 0.25 ;  /* 0x3e8000001f1f3820 */ /* 0x000fe20000400000 */
[----:B------:R-:W-:Y:S01]  /*2c90*/  IADD3.X R3, R14, c[0x0][0x17c], R3, P5, P6 ;  /* 0x00005f000e037a10 */ /* 0x000fe20002fec403 */
[----:B------:R-:W-:Y:S01]  /*2ca0*/  @P3 FMUL R30, R30, 0.25 ;  /* 0x3e8000001e1e3820 */ /* 0x000fe20000400000 */
[----:B------:R-:W-:Y:S01]  /*2cb0*/  FSETP.GT.AND P5, PT, |R29|, 8.50705917302346158658e+37, PT ;  /* 0x7e8000001d00780b */ /* 0x000fe20003fa4200 */
[----:B------:R-:W-:Y:S01]  /*2cc0*/  @!P2 FMUL R24, R24, 16777216 ;  /* 0x4b8000001818a820 */ /* 0x000fe20000400000 */
[----:B------:R-:W-:Y:S01]  /*2cd0*/  IADD3 R0, R7, -0x3f3504f3, RZ ;  /* 0xc0cafb0d07007810 */ /* 0x000fe20007ffe0ff */
[----:B------:R-:W-:Y:S01]  /*2ce0*/  @!P2 FMUL R28, R28, 16777216 ;  /* 0x4b8000001c1ca820 */ /* 0x000fe20000400000 */
[----:B------:R-:W-:Y:S01]  /*2cf0*/  LOP3.LUT R36, R23, 0x808, R16, 0x78, !PT ;  /* 0x0000080817247812 */ /* 0x000fe200078e7810 */
[----:B------:R-:W-:Y:S01]  /*2d00*/  @!P2 FMUL R34, R34, 16777216 ;  /* 0x4b8000002222a820 */ /* 0x000fe20000400000 */
[----:B------:R-:W-:Y:S01]  /*2d10*/  FSEL R12, RZ, -23, P4 ;  /* 0xc1b80000ff0c7808 */ /* 0x000fe20002000000 */
[----:B------:R-:W-:Y:S01]  /*2d20*/  @!P2 FMUL R31, R31, 16777216 ;  /* 0x4b8000001f1fa820 */ /* 0x000fe20000400000 */
[----:B------:R-:W-:Y:S01]  /*2d30*/  FSEL R16, RZ, -23, P1 ;  /* 0xc1b80000ff107808 */ /* 0x000fe20000800000 */
[----:B------:R-:W-:Y:S01]  /*2d40*/  @!P2 FMUL R30, R30, 16777216 ;  /* 0x4b8000001e1ea820 */ /* 0x000fe20000400000 */
[----:B------:R-:W-:Y:S01]  /*2d50*/  FSETP.GT.AND P4, PT, |R26|, 8.50705917302346158658e+37, PT ;  /* 0x7e8000001a00780b */ /* 0x000fe20003f84200 */
[----:B---3--:R-:W-:Y:S01]  /*2d60*/  FFMA.FTZ R12, R13, 1.1920928955078125e-07, R12 ;  /* 0x340000000d0c7823 */ /* 0x008fe2000001000c */
[----:B------:R-:W-:Y:S01]  /*2d70*/  FSEL R14, RZ, -23, P0 ;  /* 0xc1b80000ff0e7808 */ /* 0x000fe20000000000 */
[----:B------:R-:W-:Y:S01]  /*2d80*/  IMAD.U32 R5, R33, 0x8, R22 ;  /* 0x0000000821057824 */ /* 0x000fe200078e0016 */
[C---:B------:R-:W-:Y:S01]  /*2d90*/  FSETP.GEU.AND P1, PT, |R29|.reuse, 1.175494350822287508e-38, PT ;  /* 0x008000001d00780b */ /* 0x040fe20003f2e200 */
[----:B------:R-:W-:Y:S01]  /*2da0*/  @P5 FMUL R29, R29, 0.25 ;  /* 0x3e8000001d1d5820 */ /* 0x000fe20000400000 */
[----:B------:R-:W-:Y:S01]  /*2db0*/  LOP3.LUT R20, R0, 0xff800000, RZ, 0xc0, !PT ;  /* 0xff80000000147812 */ /* 0x000fe200078ec0ff */
[----:B0-----:R-:W-:Y:S01]  /*2dc0*/  FFMA.FTZ R13, R19, 1.1920928955078125e-07, R14 ;  /* 0x34000000130d7823 */ /* 0x001fe2000001000e */
[----:B------:R-:W-:Y:S01]  /*2dd0*/  FSETP.GT.AND P0, PT, |R35|, 8.50705917302346158658e+37, PT ;  /* 0x7e8000002300780b */ /* 0x000fe20003f04200 */
[----:B------:R-:W0:Y:S01]  /*2de0*/  MUFU.RCP R19, R24 ;  /* 0x0000001800137308 */ /* 0x000e220000001000 */
[----:B------:R-:W-:Y:S01]  /*2df0*/  LOP3.LUT R0, R21, 0x4, RZ, 0xc0, !PT ;  /* 0x0000000415007812 */ /* 0x000fe200078ec0ff */
[----:B------:R-:W-:Y:S01]  /*2e00*/  @P5 FMUL R46, R46, 0.25 ;  /* 0x3e8000002e2e5820 */ /* 0x000fe20000400000 */
[C---:B------:R-:W-:Y:S01]  /*2e10*/  FSETP.GEU.AND P6, PT, |R26|.reuse, 1.175494350822287508e-38, PT ;  /* 0x008000001a00780b */ /* 0x040fe20003fce200 */
[----:B------:R-:W-:Y:S01]  /*2e20*/  @P4 FMUL R26, R26, 0.25 ;  /* 0x3e8000001a1a4820 */ /* 0x000fe20000400000 */
[----:B------:R-:W-:Y:S01]  /*2e30*/  FSETP.GEU.AND P2, PT, |R35|, 1.175494350822287508e-38, PT ;  /* 0x008000002300780b */ /* 0x000fe20003f4e200 */
[----:B------:R-:W-:Y:S01]  /*2e40*/  @P5 FMUL R48, R48, 0.25 ;  /* 0x3e80000030305820 */ /* 0x000fe20000400000 */
[----:B------:R-:W-:Y:S01]  /*2e50*/  IADD3 R0, R0, R25, RZ ;  /* 0x0000001900007210 */ /* 0x000fe20007ffe0ff */
[----:B------:R-:W1:Y:S01]  /*2e60*/  I2F R21, R20 ;  /* 0x0000001400157306 */ /* 0x000e620000201400 */
[----:B------:R-:W-:Y:S01]  /*2e70*/  @!P1 FMUL R29, R29, 16777216 ;  /* 0x4b8000001d1d9820 */ /* 0x000fe20000400000 */
[----:B------:R-:W-:Y:S01]  /*2e80*/  MOV R40, R32 ;  /* 0x0000002000287202 */ /* 0x000fe20000000f00 */
[----:B------:R-:W-:Y:S01]  /*2e90*/  @P5 FMUL R50, R50, 0.25 ;  /* 0x3e80000032325820 */ /* 0x000fe20000400000 */
[----:B------:R-:W-:Y:S01]  /*2ea0*/  IADD3 R17, R10, -R17, RZ ;  /* 0x800000110a117210 */ /* 0x000fe20007ffe0ff */
[----:B------:R-:W-:Y:S01]  /*2eb0*/  @P0 FMUL R35, R35, 0.25 ;  /* 0x3e80000023230820 */ /* 0x000fe20000400000 */
[----:B------:R-:W-:Y:S01]  /*2ec0*/  FSETP.NEU.AND P3, PT, R4, RZ, PT ;  /* 0x000000ff0400720b */ /* 0x000fe20003f6d000 */
[----:B------:R-:W-:Y:S01]  /*2ed0*/  @P5 FMUL R58, R58, 0.25 ;  /* 0x3e8000003a3a5820 */ /* 0x000fe20000400000 */
[----:B------:R-:W2:Y:S01]  /*2ee0*/  MUFU.RCP R23, R29 ;  /* 0x0000001d00177308 */ /* 0x000ea20000001000 */
[----:B------:R-:W-:Y:S01]  /*2ef0*/  @!P6 FMUL R26, R26, 16777216 ;  /* 0x4b8000001a1ae820 */ /* 0x000fe20000400000 */
[----:B------:R-:W-:Y:S01]  /*2f00*/  ISETP.GE.U32.AND P5, PT, R10, 0x7f800000, PT ;  /* 0x7f8000000a00780c */ /* 0x000fe20003fa6070 */
[----:B------:R-:W-:Y:S01]  /*2f10*/  @!P2 FMUL R35, R35, 16777216 ;  /* 0x4b8000002323a820 */ /* 0x000fe20000400000 */
[----:B------:R-:W-:Y:S01]  /*2f20*/  LOP3.LUT R8, R8, 0x1f8, RZ, 0xc0, !PT ;  /* 0x000001f808087812 */ /* 0x000fe200078ec0ff */
[----:B0-----:R-:W-:-:S02]  /*2f30*/  FMUL R24, R19, R31 ;  /* 0x0000001f13187220 */ /* 0x001fc40000400000 */
[----:B------:R-:W-:Y:S01]  /*2f40*/  FMUL R25, R19, R30 ;  /* 0x0000001e13197220 */ /* 0x000fe20000400000 */
[----:B------:R-:W0:Y:S01]  /*2f50*/  MUFU.RCP R22, R26 ;  /* 0x0000001a00167308 */ /* 0x000e220000001000 */
[----:B-1----:R-:W-:Y:S02]  /*2f60*/  FFMA.FTZ R14, R21, 1.1920928955078125e-07, R16 ;  /* 0x34000000150e7823 */ /* 0x002fe40000010010 */
[C---:B------:R-:W-:Y:S02]  /*2f70*/  FMUL R16, R19.reuse, R28 ;  /* 0x0000001c13107220 */ /* 0x040fe40000400000 */
[----:B------:R-:W-:Y:S02]  /*2f80*/  FMUL R21, R19, R34 ;  /* 0x0000002213157220 */ /* 0x000fe40000400000 */
[----:B------:R-:W-:Y:S01]  /*2f90*/  @P4 FMUL R27, R27, 0.25 ;  /* 0x3e8000001b1b4820 */ /* 0x000fe20000400000 */
[----:B------:R1:W3:Y:S01]  /*2fa0*/  MUFU.RCP R19, R35 ;  /* 0x0000002300137308 */ /* 0x0002e20000001000 */
[----:B------:R-:W-:-:S02]  /*2fb0*/  @P4 FMUL R37, R37, 0.25 ;  /* 0x3e80000025254820 */ /* 0x000fc40000400000 */
[----:B------:R-:W-:Y:S02]  /*2fc0*/  @!P1 FMUL R46, R46, 16777216 ;  /* 0x4b8000002e2e9820 */ /* 0x000fe40000400000 */
[----:B------:R-:W-:Y:S02]  /*2fd0*/  @!P1 FMUL R48, R48, 16777216 ;  /* 0x4b80000030309820 */ /* 0x000fe40000400000 */
[----:B------:R-:W-:Y:S02]  /*2fe0*/  @P4 FMUL R39, R39, 0.25 ;  /* 0x3e80000027274820 */ /* 0x000fe40000400000 */
[----:B------:R-:W-:Y:S01]  /*2ff0*/  @P4 FMUL R41, R41, 0.25 ;  /* 0x3e80000029294820 */ /* 0x000fe20000400000 */
[----:B------:R-:W-:Y:S01]  /*3000*/  ISETP.GE.U32.AND P4, PT, R7, 0x7f800000, PT ;  /* 0x7f8000000700780c */ /* 0x000fe20003f86070 */
[----:B------:R-:W-:Y:S02]  /*3010*/  @P0 FMUL R38, R38, 0.25 ;  /* 0x3e80000026260820 */ /* 0x000fe40000400000 */
[----:B------:R-:W-:-:S02]  /*3020*/  @P0 FMUL R40, R40, 0.25 ;  /* 0x3e80000028280820 */ /* 0x000fc40000400000 */
[----:B------:R-:W-:Y:S02]  /*3030*/  @P0 FMUL R42, R42, 0.25 ;  /* 0x3e8000002a2a0820 */ /* 0x000fe40000400000 */
[----:B------:R-:W-:Y:S02]  /*3040*/  @!P1 FMUL R50, R50, 16777216 ;  /* 0x4b80000032329820 */ /* 0x000fe40000400000 */
[----:B------:R-:W-:Y:S01]  /*3050*/  @!P1 FMUL R58, R58, 16777216 ;  /* 0x4b8000003a3a9820 */ /* 0x000fe20000400000 */
[----:B------:R-:W-:Y:S01]  /*3060*/  ISETP.GE.U32.AND P1, PT, R9, 0x7f800000, PT ;  /* 0x7f8000000900780c */ /* 0x000fe20003f26070 */
[----:B------:R-:W-:Y:S01]  /*3070*/  @P0 FMUL R44, R44, 0.25 ;  /* 0x3e8000002c2c0820 */ /* 0x000fe20000400000 */
[----:B------:R-:W-:Y:S01]  /*3080*/  ISETP.GE.U32.AND P0, PT, R4, 0x7f800000, PT ;  /* 0x7f8000000400780c */ /* 0x000fe20003f06070 */
[----:B------:R-:W-:Y:S02]  /*3090*/  @!P6 FMUL R27, R27, 16777216 ;  /* 0x4b8000001b1be820 */ /* 0x000fe40000400000 */
[----:B------:R-:W-:-:S02]  /*30a0*/  @!P6 FMUL R37, R37, 16777216 ;  /* 0x4b8000002525e820 */ /* 0x000fc40000400000 */
[C---:B--2---:R-:W-:Y:S02]  /*30b0*/  FMUL R29, R23.reuse, R46 ;  /* 0x0000002e171d7220 */ /* 0x044fe40000400000 */
[----:B------:R-:W-:Y:S02]  /*30c0*/  FMUL R30, R23, R48 ;  /* 0x00000030171e7220 */ /* 0x000fe40000400000 */
[----:B------:R-:W-:Y:S02]  /*30d0*/  @!P6 FMUL R39, R39, 16777216 ;  /* 0x4b8000002727e820 */ /* 0x000fe40000400000 */
[----:B------:R-:W-:Y:S01]  /*30e0*/  @!P6 FMUL R41, R41, 16777216 ;  /* 0x4b8000002929e820 */ /* 0x000fe20000400000 */
[----:B-1----:R-:W-:Y:S01]  /*30f0*/  F2FP.PACK_AB R35, R29, R30 ;  /* 0x0000001e1d23723e */ /* 0x002fe200000000ff */
[----:B------:R-:W-:Y:S01]  /*3100*/  @!P2 FMUL R38, R38, 16777216 ;  /* 0x4b8000002626a820 */ /* 0x000fe20000400000 */
[----:B------:R-:W-:Y:S01]  /*3110*/  MOV R30, 0x3dc6b27f ;  /* 0x3dc6b27f001e7802 */ /* 0x000fe20000000f00 */
[----:B------:R-:W-:-:S02]  /*3120*/  @!P2 FMUL R40, R40, 16777216 ;  /* 0x4b8000002828a820 */ /* 0x000fc40000400000 */
[----:B------:R-:W-:Y:S02]  /*3130*/  @!P2 FMUL R42, R42, 16777216 ;  /* 0x4b8000002a2aa820 */ /* 0x000fe40000400000 */
[C---:B------:R-:W-:Y:S02]  /*3140*/  FMUL R33, R23.reuse, R50 ;  /* 0x0000003217217220 */ /* 0x040fe40000400000 */
[----:B------:R-:W-:Y:S02]  /*3150*/  FMUL R34, R23, R58 ;  /* 0x0000003a17227220 */ /* 0x000fe40000400000 */
[----:B------:R-:W-:Y:S01]  /*3160*/  @!P2 FMUL R44, R44, 16777216 ;  /* 0x4b8000002c2ca820 */ /* 0x000fe20000400000 */
[----:B------:R-:W-:Y:S01]  /*3170*/  FSETP.NEU.AND P2, PT, R9, RZ, PT ;  /* 0x000000ff0900720b */ /* 0x000fe20003f4d000 */
[C---:B0-----:R-:W-:Y:S01]  /*3180*/  FMUL R27, R22.reuse, R27 ;  /* 0x0000001b161b7220 */ /* 0x041fe20000400000 */
[----:B------:R-:W-:Y:S01]  /*3190*/  F2FP.PACK_AB R34, R33, R34 ;  /* 0x000000222122723e */ /* 0x000fe200000000ff */
[----:B------:R-:W-:-:S02]  /*31a0*/  FMUL R28, R22, R37 ;  /* 0x00000025161c7220 */ /* 0x000fc40000400000 */
[C---:B------:R-:W-:Y:S02]  /*31b0*/  FMUL R31, R22.reuse, R39 ;  /* 0x00000027161f7220 */ /* 0x040fe40000400000 */
[----:B------:R-:W-:Y:S01]  /*31c0*/  FMUL R32, R22, R41 ;  /* 0x0000002916207220 */ /* 0x000fe20000400000 */
[----:B------:R-:W-:Y:S01]  /*31d0*/  F2FP.PACK_AB R33, R27, R28 ;  /* 0x0000001c1b21723e */ /* 0x000fe200000000ff */
[C---:B---3--:R-:W-:Y:S01]  /*31e0*/  FMUL R22, R19.reuse, R38 ;  /* 0x0000002613167220 */ /* 0x048fe20000400000 */
[----:B------:R-:W-:Y:S01]  /*31f0*/  F2FP.PACK_AB R27, R16, R21 ;  /* 0x00000015101b723e */ /* 0x000fe200000000ff */
[----:B------:R-:W-:Y:S01]  /*3200*/  FMUL R23, R19, R40 ;  /* 0x0000002813177220 */ /* 0x000fe20000400000 */
[----:B------:R-:W-:Y:S01]  /*3210*/  F2FP.PACK_AB R32, R31, R32 ;  /* 0x000000201f20723e */ /* 0x000fe200000000ff */
[C---:B------:R-:W-:Y:S01]  /*3220*/  FMUL R26, R19.reuse, R42 ;  /* 0x0000002a131a7220 */ /* 0x040fe20000400000 */
[----:B------:R-:W-:Y:S01]  /*3230*/  LOP3.LUT R28, R36, 0x10, RZ, 0x3c, !PT ;  /* 0x00000010241c7812 */ /* 0x000fe200078e3cff */
[----:B------:R-:W-:Y:S01]  /*3240*/  FMUL R19, R19, R44 ;  /* 0x0000002c13137220 */ /* 0x000fe20000400000 */
[----:B------:R-:W-:Y:S01]  /*3250*/  F2FP.PACK_AB R23, R22, R23 ;  /* 0x000000171617723e */ /* 0x000fe200000000ff */
[----:B------:R-:W-:Y:S01]  /*3260*/  FADD R18, R18, -1 ;  /* 0xbf80000012127421 */ /* 0x000fe20000000000 */
[----:B------:R-:W-:Y:S01]  /*3270*/  STS.64 [R36], R34 ;  /* 0x0000002224007388 */ /* 0x000fe20000000a00 */
[----:B------:R-:W-:Y:S01]  /*3280*/  FFMA.FTZ R16, R15, R30, -0.16845393180847167969 ;  /* 0xbe2c7f300f107423 */ /* 0x000fe2000001001e */
[----:B------:R-:W-:Y:S01]  /*3290*/  F2FP.PACK_AB R22, R26, R19 ;  /* 0x000000131a16723e */ /* 0x000fe200000000ff */
[----:B------:R-:W-:Y:S01]  /*32a0*/  FADD R19, R17, -1 ;  /* 0xbf80000011137421 */ /* 0x000fe20000000000 */
[----:B------:R-:W-:Y:S01]  /*32b0*/  F2FP.PACK_AB R26, R24, R25 ;  /* 0x00000019181a723e */ /* 0x000fe200000000ff */
[----:B------:R-:W-:-:S02]  /*32c0*/  IMAD.IADD R20, R7, 0x1, -R20 ;  /* 0x0000000107147824 */ /* 0x000fc400078e0a14 */
[----:B------:R-:W-:Y:S01]  /*32d0*/  FFMA.FTZ R17, R18, R30, -0.16845393180847167969 ;  /* 0xbe2c7f3012117423 */ /* 0x000fe2000001001e */
[----:B------:R0:W-:Y:S01]  /*32e0*/  STS.64 [R36+0x400], R22 ;  /* 0x0004001624007388 */ /* 0x0001e20000000a00 */
[C---:B------:R-:W-:Y:S02]  /*32f0*/  FFMA.FTZ R16, R15.reuse, R16, 0.1716887056827545166 ;  /* 0x3e2fcf2a0f107423 */ /* 0x040fe40000010010 */
[----:B------:R-:W-:Y:S01]  /*3300*/  FADD R21, R20, -1 ;  /* 0xbf80000014157421 */ /* 0x000fe20000000000 */
[----:B------:R-:W-:Y:S01]  /*3310*/  STS.64 [R28+0x1000], R32 ;  /* 0x001000201c007388 */ /* 0x000fe20000000a00 */
[----:B------:R-:W-:Y:S02]  /*3320*/  FFMA.FTZ R17, R18, R17, 0.1716887056827545166 ;  /* 0x3e2fcf2a12117423 */ /* 0x000fe40000010011 */
[----:B------:R-:W-:Y:S01]  /*3330*/  FFMA.FTZ R16, R15, R16, -0.17900948226451873779 ;  /* 0xbe374e430f107423 */ /* 0x000fe20000010010 */
[----:B------:R1:W-:Y:S01]  /*3340*/  STS.64 [R28+0x1400], R26 ;  /* 0x0014001a1c007388 */ /* 0x0003e20000000a00 */
[----:B------:R-:W-:-:S02]  /*3350*/  FFMA.FTZ R20, R19, R30, -0.16845393180847167969 ;  /* 0xbe2c7f3013147423 */ /* 0x000fc4000001001e */
[C---:B------:R-:W-:Y:S02]  /*3360*/  FFMA.FTZ R17, R18.reuse, R17, -0.17900948226451873779 ;  /* 0xbe374e4312117423 */ /* 0x040fe40000010011 */
[----:B0-----:R-:W-:Y:S02]  /*3370*/  FFMA.FTZ R22, R21, R30, -0.16845393180847167969 ;  /* 0xbe2c7f3015167423 */ /* 0x001fe4000001001e */
[----:B------:R-:W-:Y:S02]  /*3380*/  FFMA.FTZ R16, R15, R16, 0.20512372255325317383 ;  /* 0x3e520bf40f107423 */ /* 0x000fe40000010010 */
[----:B------:R-:W-:Y:S02]  /*3390*/  FFMA.FTZ R20, R19, R20, 0.1716887056827545166 ;  /* 0x3e2fcf2a13147423 */ /* 0x000fe40000010014 */
[----:B------:R-:W-:Y:S01]  /*33a0*/  FFMA.FTZ R22, R21, R22, 0.1716887056827545166 ;  /* 0x3e2fcf2a15167423 */ /* 0x000fe20000010016 */
[----:B-1----:R-:W-:Y:S01]  /*33b0*/  LOP3.LUT R26, R5, 0x10, RZ, 0x3c, !PT ;  /* 0x00000010051a7812 */ /* 0x002fe200078e3cff */
[----:B------:R-:W-:Y:S01]  /*33c0*/  FFMA.FTZ R17, R18, R17, 0.20512372255325317383 ;  /* 0x3e520bf412117423 */ /* 0x000fe20000010011 */
[----:B------:R-:W-:Y:S01]  /*33d0*/  BAR.SYNC.DEFER_BLOCKING 0x0 ;  /* 0x0000000000007b1d */ /* 0x000fe20000010000 */
[----:B------:R-:W-:-:S02]  /*33e0*/  FFMA.FTZ R16, R15, R16, -0.24046532809734344482 ;  /* 0xbe763c8b0f107423 */ /* 0x000fc40000010010 */
[----:B------:R-:W-:Y:S02]  /*33f0*/  FFMA.FTZ R20, R19, R20, -0.17900948226451873779 ;  /* 0xbe374e4313147423 */ /* 0x000fe40000010014 */
[----:B------:R-:W-:Y:S02]  /*3400*/  FFMA.FTZ R22, R21, R22, -0.17900948226451873779 ;  /* 0xbe374e4315167423 */ /* 0x000fe40000010016 */
[----:B------:R-:W-:Y:S02]  /*3410*/  FFMA.FTZ R17, R18, R17, -0.24046532809734344482 ;  /* 0xbe763c8b12117423 */ /* 0x000fe40000010011 */
[----:B------:R-:W-:Y:S02]  /*3420*/  FFMA.FTZ R16, R15, R16, 0.28857114911079406738 ;  /* 0x3e93bf990f107423 */ /* 0x000fe40000010010 */
[----:B------:R-:W-:Y:S02]  /*3430*/  FFMA.FTZ R20, R19, R20, 0.20512372255325317383 ;  /* 0x3e520bf413147423 */ /* 0x000fe40000010014 */
[----:B------:R-:W-:-:S02]  /*3440*/  FFMA.FTZ R22, R21, R22, 0.20512372255325317383 ;  /* 0x3e520bf415167423 */ /* 0x000fc40000010016 */
[C---:B------:R-:W-:Y:S02]  /*3450*/  FFMA.FTZ R17, R18.reuse, R17, 0.28857114911079406738 ;  /* 0x3e93bf9912117423 */ /* 0x040fe40000010011 */
[----:B------:R-:W-:Y:S02]  /*3460*/  FFMA.FTZ R16, R15, R16, -0.36067417263984680176 ;  /* 0xbeb8aa490f107423 */ /* 0x000fe40000010010 */
[----:B------:R-:W-:Y:S02]  /*3470*/  FFMA.FTZ R20, R19, R20, -0.24046532809734344482 ;  /* 0xbe763c8b13147423 */ /* 0x000fe40000010014 */
[----:B------:R-:W-:Y:S02]  /*3480*/  FFMA.FTZ R22, R21, R22, -0.24046532809734344482 ;  /* 0xbe763c8b15167423 */ /* 0x000fe40000010016 */
[----:B------:R-:W-:Y:S01]  /*3490*/  FFMA.FTZ R17, R18, R17, -0.36067417263984680176 ;  /* 0xbeb8aa4912117423 */ /* 0x000fe20000010011 */
[----:B------:R0:W-:Y:S01]  /*34a0*/  LDS.64 R48, [R26] ;  /* 0x000000001a307984 */ /* 0x0001e20000000a00 */
[----:B------:R-:W-:-:S02]  /*34b0*/  FFMA.FTZ R16, R15, R16, 0.48089820146560668945 ;  /* 0x3ef6384a0f107423 */ /* 0x000fc40000010010 */
[----:B------:R-:W-:Y:S02]  /*34c0*/  FFMA.FTZ R20, R19, R20, 0.28857114911079406738 ;  /* 0x3e93bf9913147423 */ /* 0x000fe40000010014 */
[----:B------:R-:W-:Y:S02]  /*34d0*/  FFMA.FTZ R22, R21, R22, 0.28857114911079406738 ;  /* 0x3e93bf9915167423 */ /* 0x000fe40000010016 */
[----:B------:R-:W-:Y:S02]  /*34e0*/  FFMA.FTZ R17, R18, R17, 0.48089820146560668945 ;  /* 0x3ef6384a12117423 */ /* 0x000fe40000010011 */
[----:B------:R-:W-:Y:S02]  /*34f0*/  FFMA.FTZ R16, R15, R16, -0.72134751081466674805 ;  /* 0xbf38aa3b0f107423 */ /* 0x000fe40000010010 */
[----:B------:R-:W-:Y:S02]  /*3500*/  FFMA.FTZ R20, R19, R20, -0.36067417263984680176 ;  /* 0xbeb8aa4913147423 */ /* 0x000fe40000010014 */
[----:B------:R-:W-:-:S02]  /*3510*/  FFMA.FTZ R22, R21, R22, -0.36067417263984680176 ;  /* 0xbeb8aa4915167423 */ /* 0x000fc40000010016 */
[C---:B------:R-:W-:Y:S02]  /*3520*/  FFMA.FTZ R17, R18.reuse, R17, -0.72134751081466674805 ;  /* 0xbf38aa3b12117423 */ /* 0x040fe40000010011 */
[----:B------:R-:W-:Y:S02]  /*3530*/  FMUL R16, R15, R16 ;  /* 0x000000100f107220 */ /* 0x000fe40000400000 */
[----:B------:R-:W-:Y:S02]  /*3540*/  FFMA.FTZ R20, R19, R20, 0.48089820146560668945 ;  /* 0x3ef6384a13147423 */ /* 0x000fe40000010014 */
[----:B------:R-:W-:Y:S02]  /*3550*/  FFMA.FTZ R22, R21, R22, 0.48089820146560668945 ;  /* 0x3ef6384a15167423 */ /* 0x000fe40000010016 */
[----:B------:R-:W-:Y:S02]  /*3560*/  FMUL R17, R18, R17 ;  /* 0x0000001112117220 */ /* 0x000fe40000400000 */
[----:B------:R-:W-:-:S02]  /*3570*/  FMUL R16, R15, R16 ;  /* 0x000000100f107220 */ /* 0x000fc40000400000 */
[----:B------:R-:W-:Y:S02]  /*3580*/  FFMA.FTZ R20, R19, R20, -0.72134751081466674805 ;  /* 0xbf38aa3b13147423 */ /* 0x000fe40000010014 */
[----:B------:R-:W-:Y:S02]  /*3590*/  FFMA.FTZ R22, R21, R22, -0.72134751081466674805 ;  /* 0xbf38aa3b15167423 */ /* 0x000fe40000010016 */
[----:B------:R-:W-:Y:S02]  /*35a0*/  FMUL R17, R18, R17 ;  /* 0x0000001112117220 */ /* 0x000fe40000400000 */
[----:B------:R-:W-:Y:S02]  /*35b0*/  FFMA.FTZ R16, R15, 1.4426950216293334961, R16 ;  /* 0x3fb8aa3b0f107823 */ /* 0x000fe40000010010 */
[----:B------:R-:W-:Y:S02]  /*35c0*/  FMUL R20, R19, R20 ;  /* 0x0000001413147220 */ /* 0x000fe40000400000 */
[----:B------:R-:W-:-:S02]  /*35d0*/  FMUL R22, R21, R22 ;  /* 0x0000001615167220 */ /* 0x000fc40000400000 */
[----:B------:R-:W-:Y:S02]  /*35e0*/  FFMA.FTZ R17, R18, 1.4426950216293334961, R17 ;  /* 0x3fb8aa3b12117823 */ /* 0x000fe40000010011 */
[----:B------:R-:W-:Y:S01]  /*35f0*/  FADD R44, R11, R16 ;  /* 0x000000100b2c7221 */ /* 0x000fe20000000000 */
[----:B------:R-:W-:Y:S01]  /*3600*/  @P0 MOV R11, 0x7f800000 ;  /* 0x7f800000000b0802 */ /* 0x000fe20000000f00 */
[----:B------:R-:W-:Y:S02]  /*3610*/  FMUL R20, R19, R20 ;  /* 0x0000001413147220 */ /* 0x000fe40000400000 */
[----:B------:R-:W-:Y:S02]  /*3620*/  FMUL R22, R21, R22 ;  /* 0x0000001615167220 */ /* 0x000fe40000400000 */
[----:B------:R-:W-:Y:S02]  /*3630*/  FADD R45, R12, R17 ;  /* 0x000000110c2d7221 */ /* 0x000fe40000000000 */
[----:B------:R-:W-:-:S02]  /*3640*/  @P1 IMAD.MOV.U32 R12, RZ, RZ, 0x7f800000 ;  /* 0x7f800000ff0c1424 */ /* 0x000fc400078e00ff */
[----:B------:R-:W-:Y:S01]  /*3650*/  @P0 FFMA.FTZ R44, R4, R11, +INF ;  /* 0x7f800000042c0423 */ /* 0x000fe2000001000b */
[----:B------:R-:W-:Y:S01]  /*3660*/  @P5 MOV R11, 0x7f800000 ;  /* 0x7f800000000b5802 */ /* 0x000fe20000000f00 */
[----:B------:R-:W-:Y:S01]  /*3670*/  FFMA.FTZ R20, R19, 1.4426950216293334961, R20 ;  /* 0x3fb8aa3b13147823 */ /* 0x000fe20000010014 */
[----:B------:R-:W-:Y:S01]  /*3680*/  @P4 MOV R4, 0x7f800000 ;  /* 0x7f80000000044802 */ /* 0x000fe20000000f00 */
[----:B------:R-:W-:Y:S01]  /*3690*/  FFMA.FTZ R21, R21, 1.4426950216293334961, R22 ;  /* 0x3fb8aa3b15157823 */ /* 0x000fe20000010016 */
[----:B------:R-:W-:Y:S01]  /*36a0*/  FSETP.NEU.AND P0, PT, R7, RZ, PT ;  /* 0x000000ff0700720b */ /* 0x000fe20003f0d000 */
[----:B------:R-:W-:Y:S01]  /*36b0*/  @P1 FFMA.FTZ R45, R9, R12, +INF ;  /* 0x7f800000092d1423 */ /* 0x000fe2000001000c */
[----:B------:R-:W-:Y:S01]  /*36c0*/  LOP3.LUT R12, R5, 0x8, RZ, 0x3c, !PT ;  /* 0x00000008050c7812 */ /* 0x000fe200078e3cff */
[----:B------:R-:W-:Y:S01]  /*36d0*/  FADD R46, R13, R20 ;  /* 0x000000140d2e7221 */ /* 0x000fe20000000000 */
[----:B------:R-:W-:Y:S01]  /*36e0*/  FSETP.NEU.AND P1, PT, R10, RZ, PT ;  /* 0x000000ff0a00720b */ /* 0x000fe20003f2d000 */
[----:B------:R-:W-:Y:S01]  /*36f0*/  FADD R47, R14, R21 ;  /* 0x000000150e2f7221 */ /* 0x000fe20000000000 */
[----:B------:R-:W-:Y:S01]  /*3700*/  SHF.L.U32 R21, R51, 0x2, RZ ;  /* 0x0000000233157819 */ /* 0x000fe200000006ff */
[----:B------:R-:W-:Y:S01]  /*3710*/  @P5 FFMA.FTZ R46, R10, R11, +INF ;  /* 0x7f8000000a2e5423 */ /* 0x000fe2000001000b */
[----:B------:R-:W-:Y:S01]  /*3720*/  LDS.64 R12, [R12] ;  /* 0x000000000c0c7984 */ /* 0x000fe20000000a00 */
[----:B------:R-:W-:Y:S01]  /*3730*/  @P4 FFMA.FTZ R47, R7, R4, +INF ;  /* 0x7f800000072f4423 */ /* 0x000fe20000010004 */
[----:B------:R-:W-:Y:S01]  /*3740*/  LOP3.LUT R4, R5, 0x18, RZ, 0x3c, !PT ;  /* 0x0000001805047812 */ /* 0x000fe200078e3cff */
[C---:B------:R-:W-:Y:S01]  /*3750*/  IMAD R25, R51.reuse, 0x6, RZ ;  /* 0x0000000633197824 */ /* 0x040fe200078e02ff */
[----:B------:R-:W1:Y:S01]  /*3760*/  LDS.64 R10, [R5] ;  /* 0x00000000050a7984 */ /* 0x000e620000000a00 */
[C---:B------:R-:W-:Y:S01]  /*3770*/  SHF.L.U32 R7, R51.reuse, 0x1, RZ ;  /* 0x0000000133077819 */ /* 0x040fe200000006ff */
[C---:B------:R-:W-:Y:S01]  /*3780*/  IMAD R9, R51.reuse, 0x3, RZ ;  /* 0x0000000333097824 */ /* 0x040fe200078e02ff */
[CC--:B------:R-:W-:Y:S01]  /*3790*/  LEA R16, P5, R51.reuse, R2.reuse, 0x2 ;  /* 0x0000000233107211 */ /* 0x0c0fe200078a10ff */
[----:B------:R-:W2:Y:S01]  /*37a0*/  LDS.64 R4, [R4] ;  /* 0x0000000004047984 */ /* 0x000ea20000000a00 */
[----:B------:R-:W-:Y:S01]  /*37b0*/  IMAD R33, R51, 0xa, RZ ;  /* 0x0000000a33217824 */ /* 0x000fe200078e02ff */
[-C--:B------:R-:W-:Y:S01]  /*37c0*/  IADD3 R14, P4, R7, R2.reuse, RZ ;  /* 0x00000002070e7210 */ /* 0x080fe20007f9e0ff */
[----:B------:R-:W-:Y:S01]  /*37d0*/  IMAD R37, R51, 0xc, RZ ;  /* 0x0000000c33257824 */ /* 0x000fe200078e02ff */
[-C--:B------:R-:W-:Y:S01]  /*37e0*/  IADD3 R18, P6, R25, R2.reuse, RZ ;  /* 0x0000000219127210 */ /* 0x080fe20007fde0ff */
[C---:B------:R-:W-:Y:S01]  /*37f0*/  IMAD R23, R51.reuse, 0x5, RZ ;  /* 0x0000000533177824 */ /* 0x040fe200078e02ff */
[CC--:B------:R-:W-:Y:S01]  /*3800*/  LEA.HI.X.SX32 R15, R51.reuse, R3.reuse, 0x1, P4 ;  /* 0x00000003330f7211 */ /* 0x0c0fe200020f0eff */
[----:B------:R-:W-:Y:S01]  /*3810*/  IMAD R41, R51, 0xe, RZ ;  /* 0x0000000e33297824 */ /* 0x000fe200078e02ff */
[-C--:B------:R-:W-:Y:S01]  /*3820*/  LEA.HI.X.SX32 R17, R7, R3.reuse, 0x1, P5 ;  /* 0x0000000307117211 */ /* 0x080fe200028f0eff */
[----:B------:R-:W-:Y:S01]  /*3830*/  IMAD R27, R51, 0x7, RZ ;  /* 0x00000007331b7824 */ /* 0x000fe200078e02ff */
[-C--:B------:R-:W-:Y:S01]  /*3840*/  LEA.HI.X.SX32 R19, R9, R3.reuse, 0x1, P6 ;  /* 0x0000000309137211 */ /* 0x080fe200030f0eff */
[C---:B------:R-:W-:Y:S01]  /*3850*/  IMAD.SHL.U32 R29, R51.reuse, 0x8, RZ ;  /* 0x00000008331d7824 */ /* 0x040fe200078e00ff */
[CC--:B------:R-:W-:Y:S01]  /*3860*/  LEA R20, P4, R51.reuse, R2.reuse, 0x3 ;  /* 0x0000000233147211 */ /* 0x0c0fe200078818ff */
[----:B------:R-:W-:Y:S01]  /*3870*/  IMAD R31, R51, 0x9, RZ ;  /* 0x00000009331f7824 */ /* 0x000fe200078e02ff */
[-C--:B------:R-:W-:Y:S01]  /*3880*/  IADD3 R22, P5, R33, R2.reuse, RZ ;  /* 0x0000000221167210 */ /* 0x080fe20007fbe0ff */
[----:B------:R-:W-:Y:S01]  /*3890*/  IMAD R55, R51, 0x14, RZ ;  /* 0x0000001433377824 */ /* 0x000fe200078e02ff */
[-C--:B------:R-:W-:Y:S01]  /*38a0*/  IADD3 R24, P6, R37, R2.reuse, RZ ;  /* 0x0000000225187210 */ /* 0x080fe20007fde0ff */
[----:B------:R-:W-:Y:S01]  /*38b0*/  IMAD R57, R51, 0x16, RZ ;  /* 0x0000001633397824 */ /* 0x000fe200078e02ff */
[-C--:B------:R-:W-:Y:S01]  /*38c0*/  LEA.HI.X.SX32 R21, R21, R3.reuse, 0x1, P4 ;  /* 0x0000000315157211 */ /* 0x080fe200020f0eff */
[----:B------:R-:W-:Y:S01]  /*38d0*/  IMAD R59, R51, 0x18, RZ ;  /* 0x00000018333b7824 */ /* 0x000fe200078e02ff */
[-C--:B------:R-:W-:Y:S01]  /*38e0*/  LEA.HI.X.SX32 R23, R23, R3.reuse, 0x1, P5 ;  /* 0x0000000317177211 */ /* 0x080fe200028f0eff */
[----:B------:R-:W-:Y:S01]  /*38f0*/  IMAD R35, R51, 0xb, RZ ;  /* 0x0000000b33237824 */ /* 0x000fe200078e02ff */
[-C--:B------:R-:W-:Y:S01]  /*3900*/  LEA.HI.X.SX32 R25, R25, R3.reuse, 0x1, P6 ;  /* 0x0000000319197211 */ /* 0x080fe200030f0eff */
[----:B------:R-:W-:Y:S01]  /*3910*/  IMAD R63, R51, 0x1a, RZ ;  /* 0x0000001a333f7824 */ /* 0x000fe200078e02ff */
[-C--:B0-----:R-:W-:Y:S01]  /*3920*/  IADD3 R26, P4, R41, R2.reuse, RZ ;  /* 0x00000002291a7210 */ /* 0x081fe20007f9e0ff */
[C---:B------:R-:W-:Y:S01]  /*3930*/  IMAD R65, R51.reuse, 0x1c, RZ ;  /* 0x0000001c33417824 */ /* 0x040fe200078e02ff */
[CC--:B------:R-:W-:Y:S01]  /*3940*/  LEA R28, P5, R51.reuse, R2.reuse, 0x4 ;  /* 0x00000002331c7211 */ /* 0x0c0fe200078a20ff */
[----:B------:R-:W-:Y:S01]  /*3950*/  IMAD R67, R51, 0x1e, RZ ;  /* 0x0000001e33437824 */ /* 0x000fe200078e02ff */
[----:B------:R-:W-:Y:S01]  /*3960*/  IADD3 R30, P6, R53, R2, RZ ;  /* 0x00000002351e7210 */ /* 0x000fe20007fde0ff */
[----:B------:R-:W-:Y:S01]  /*3970*/  IMAD R39, R51, 0xd, RZ ;  /* 0x0000000d33277824 */ /* 0x000fe200078e02ff */
[-C--:B------:R-:W-:Y:S01]  /*3980*/  LEA.HI.X.SX32 R27, R27, R3.reuse, 0x1, P4 ;  /* 0x000000031b1b7211 */ /* 0x080fe200020f0eff */
[----:B------:R-:W-:Y:S01]  /*3990*/  IMAD R43, R51, 0xf, RZ ;  /* 0x0000000f332b7824 */ /* 0x000fe200078e02ff */
[----:B------:R-:W-:-:S02]  /*39a0*/  LEA.HI.X.SX32 R29, R29, R3, 0x1, P5 ;  /* 0x000000031d1d7211 */ /* 0x000fc400028f0eff */
[-C--:B------:R-:W-:Y:S02]  /*39b0*/  LEA.HI.X.SX32 R31, R31, R3.reuse, 0x1, P6 ;  /* 0x000000031f1f7211 */ /* 0x080fe400030f0eff */
[-C--:B------:R-:W-:Y:S01]  /*39c0*/  IADD3 R32, P4, R55, R2.reuse, RZ ;  /* 0x0000000237207210 */ /* 0x080fe20007f9e0ff */
[----:B-1----:R0:W-:Y:S01]  /*39d0*/  STG.E.U16 [R2.64], R10 ;  /* 0x0000000a02007986 */ /* 0x0021e2000c101506 */
[-C--:B------:R-:W-:Y:S02]  /*39e0*/  IADD3 R34, P5, R57, R2.reuse, RZ ;  /* 0x0000000239227210 */ /* 0x080fe40007fbe0ff */
[----:B------:R-:W-:Y:S02]  /*39f0*/  IADD3 R36, P6, R59, R2, RZ ;  /* 0x000000023b247210 */ /* 0x000fe40007fde0ff */
[-C--:B------:R-:W-:Y:S02]  /*3a00*/  LEA.HI.X.SX32 R33, R33, R3.reuse, 0x1, P4 ;  /* 0x0000000321217211 */ /* 0x080fe400020f0eff */
[----:B------:R-:W-:-:S02]  /*3a10*/  LEA.HI.X.SX32 R35, R35, R3, 0x1, P5 ;  /* 0x0000000323237211 */ /* 0x000fc400028f0eff */
[----:B------:R-:W-:Y:S02]  /*3a20*/  LEA.HI.X.SX32 R37, R37, R3, 0x1, P6 ;  /* 0x0000000325257211 */ /* 0x000fe400030f0eff */
[-C--:B------:R-:W-:Y:S02]  /*3a30*/  IADD3 R38, P4, R63, R2.reuse, RZ ;  /* 0x000000023f267210 */ /* 0x080fe40007f9e0ff */
[-C--:B------:R-:W-:Y:S02]  /*3a40*/  IADD3 R40, P5, R65, R2.reuse, RZ ;  /* 0x0000000241287210 */ /* 0x080fe40007fbe0ff */
[----:B------:R-:W-:Y:S02]  /*3a50*/  IADD3 R42, P6, R67, R2, RZ ;  /* 0x00000002432a7210 */ /* 0x000fe40007fde0ff */
[----:B------:R-:W-:Y:S02]  /*3a60*/  PRMT R7, R10, 0x7632, R7 ;  /* 0x000076320a077816 */ /* 0x000fe40000000007 */
[----:B------:R-:W-:-:S02]  /*3a70*/  PRMT R9, R12, 0x7632, R9 ;  /* 0x000076320c097816 */ /* 0x000fc40000000009 */
[-C--:B------:R-:W-:Y:S01]  /*3a80*/  LEA.HI.X.SX32 R39, R39, R3.reuse, 0x1, P4 ;  /* 0x0000000327277211 */ /* 0x080fe200020f0eff */
[----:B------:R2:W-:Y:S01]  /*3a90*/  STG.E.U16 [R14.64], R7 ;  /* 0x000000070e007986 */ /* 0x0005e2000c101506 */
[-C--:B------:R-:W-:Y:S02]  /*3aa0*/  LEA.HI.X.SX32 R41, R41, R3.reuse, 0x1, P5 ;  /* 0x0000000329297211 */ /* 0x080fe400028f0eff */
[----:B------:R-:W-:Y:S01]  /*3ab0*/  LEA.HI.X.SX32 R43, R43, R3, 0x1, P6 ;  /* 0x000000032b2b7211 */ /* 0x000fe200030f0eff */
[----:B------:R1:W-:Y:S01]  /*3ac0*/  STG.E.U16 [R16.64], R12 ;  /* 0x0000000c10007986 */ /* 0x0003e2000c101506 */
[----:B0-----:R-:W-:Y:S02]  /*3ad0*/  PRMT R3, R48, 0x7632, R3 ;  /* 0x0000763230037816 */ /* 0x001fe40000000003 */
[----:B------:R-:W-:Y:S01]  /*3ae0*/  PRMT R10, R13, 0x7632, R10 ;  /* 0x000076320d0a7816 */ /* 0x000fe2000000000a */
[----:B------:R0:W-:Y:S01]  /*3af0*/  STG.E.U16 [R18.64], R9 ;  /* 0x0000000912007986 */ /* 0x0001e2000c101506 */
[----:B------:R-:W-:-:S02]  /*3b00*/  FSEL R2, R45, -INF , P2 ;  /* 0xff8000002d027808 */ /* 0x000fc40001000000 */
[----:B------:R-:W-:Y:S01]  /*3b10*/  FSEL R47, R47, -INF , P0 ;  /* 0xff8000002f2f7808 */ /* 0x000fe20000000000 */
[----:B------:R3:W-:Y:S01]  /*3b20*/  STG.E.U16 [R20.64], R48 ;  /* 0x0000003014007986 */ /* 0x0007e2000c101506 */
[----:B--2---:R-:W-:Y:S01]  /*3b30*/  PRMT R15, R4, 0x7632, R15 ;  /* 0x00007632040f7816 */ /* 0x004fe2000000000f */
[----:B------:R-:W-:Y:S01]  /*3b40*/  FFMA R53, R2, 0.69314718246459960938, R61 ;  /* 0x3f31721802357823 */ /* 0x000fe2000000003d */
[----:B------:R-:W-:Y:S01]  /*3b50*/  FSEL R7, R44, -INF , P3 ;  /* 0xff8000002c077808 */ /* 0x000fe20001800000 */
[----:B------:R2:W-:Y:S01]  /*3b60*/  STG.E.U16 [R22.64], R3 ;  /* 0x0000000316007986 */ /* 0x0005e2000c101506 */
[----:B-1----:R-:W-:Y:S01]  /*3b70*/  PRMT R17, R11, 0x7632, R17 ;  /* 0x000076320b117816 */ /* 0x002fe20000000011 */
[----:B------:R-:W-:Y:S01]  /*3b80*/  FFMA R47, R47, 0.69314718246459960938, R56 ;  /* 0x3f3172182f2f7823 */ /* 0x000fe20000000038 */
[----:B------:R-:W-:Y:S01]  /*3b90*/  SHF.L.U32 R2, R6, 0x2, RZ ;  /* 0x0000000206027819 */ /* 0x000fe200000006ff */
[----:B------:R-:W-:Y:S01]  /*3ba0*/  STG.E.U16 [R24.64], R4 ;  /* 0x0000000418007986 */ /* 0x000fe2000c101506 */
[----:B0-----:R-:W-:Y:S01]  /*3bb0*/  PRMT R19, R49, 0x7632, R19 ;  /* 0x0000763231137816 */ /* 0x001fe20000000013 */
[----:B------:R-:W-:-:S02]  /*3bc0*/  FFMA R52, R7, 0.69314718246459960938, R52 ;  /* 0x3f31721807347823 */ /* 0x000fc40000000034 */
[----:B------:R-:W-:Y:S01]  /*3bd0*/  STG.E.U16 [R26.64], R15 ;  /* 0x0000000f1a007986 */ /* 0x000fe2000c101506 */
[----:B---3--:R-:W-:Y:S01]  /*3be0*/  PRMT R21, R5, 0x7632, R21 ;  /* 0x0000763205157816 */ /* 0x008fe20000000015 */
[----:B------:R-:W-:Y:S02]  /*3bf0*/  IMAD.HI R6, R6, 0x4, RZ ;  /* 0x0000000406067827 */ /* 0x000fe400078e02ff */
[----:B------:R-:W-:Y:S01]  /*3c00*/  STG.E.U16 [R28.64], R11 ;  /* 0x0000000b1c007986 */ /* 0x000fe2000c101506 */
[----:B--2---:R-:W-:-:S03]  /*3c10*/  FSEL R3, R46, -INF , P1 ;  /* 0xff8000002e037808 */ /* 0x004fc60000800000 */
[----:B------:R-:W-:Y:S02]  /*3c20*/  STG.E.U16 [R30.64], R17 ;  /* 0x000000111e007986 */ /* 0x000fe4000c101506 */
[----:B------:R-:W-:Y:S01]  /*3c30*/  FFMA R46, R3, 0.69314718246459960938, R54 ;  /* 0x3f317218032e7823 */ /* 0x000fe20000000036 */
[C---:B------:R-:W-:Y:S01]  /*3c40*/  SHF.L.U32 R3, R72.reuse, 0x2, RZ ;  /* 0x0000000248037819 */ /* 0x040fe200000006ff */
[----:B------:R-:W-:Y:S03]  /*3c50*/  STG.E.U16 [R32.64], R13 ;  /* 0x0000000d20007986 */ /* 0x000fe6000c101506 */
[----:B------:R-:W-:Y:S01]  /*3c60*/  IADD3 R2, P0, P1, R3, c[0x0][0x180], R2 ;  /* 0x0000600003027a10 */ /* 0x000fe2000791e002 */
[----:B------:R-:W-:Y:S04]  /*3c70*/  STG.E.U16 [R34.64], R10 ;  /* 0x0000000a22007986 */ /* 0x000fe8000c101506 */
[----:B------:R-:W-:Y:S04]  /*3c80*/  STG.E.U16 [R36.64], R49 ;  /* 0x0000003124007986 */ /* 0x000fe8000c101506 */
[----:B------:R-:W-:Y:S04]  /*3c90*/  STG.E.U16 [R38.64], R19 ;  /* 0x0000001326007986 */ /* 0x000fe8000c101506 */
[----:B------:R0:W-:Y:S04]  /*3ca0*/  STG.E.U16 [R40.64], R5 ;  /* 0x0000000528007986 */ /* 0x0001e8000c101506 */
[----:B------:R-:W-:Y:S04]  /*3cb0*/  STG.E.U16 [R42.64], R21 ;  /* 0x000000152a007986 */ /* 0x000fe8000c101506 */
[----:B------:R-:W-:Y:S01]  /*3cc0*/  BAR.SYNC.DEFER_BLOCKING 0x0 ;  /* 0x0000000000007b1d */ /* 0x000fe20000010000 */
[----:B0-----:R-:W-:-:S05]  /*3cd0*/  IMAD.HI R5, R72, 0x4, RZ ;  /* 0x0000000448057827 */ /* 0x001fca00078e02ff */
[----:B------:R-:W-:Y:S01]  /*3ce0*/  IADD3.X R3, R5, c[0x0][0x184], R6, P0, P1 ;  /* 0x0000610005037a10 */ /* 0x000fe200007e2406 */
[----:B------:R-:W-:Y:S04]  /*3cf0*/  STS.64 [R8], R52 ;  /* 0x0000003408007388 */ /* 0x000fe80000000a00 */
[----:B------:R-:W-:Y:S04]  /*3d00*/  STS.64 [R8+0x200], R46 ;  /* 0x0002002e08007388 */ /* 0x000fe80000000a00 */
[----:B------:R-:W-:Y:S06]  /*3d10*/  BAR.SYNC.DEFER_BLOCKING 0x0 ;  /* 0x0000000000007b1d */ /* 0x000fec0000010000 */
[----:B------:R-:W0:Y:S04]  /*3d20*/  LDS R7, [R0] ;  /* 0x0000000000077984 */ /* 0x000e280000000800 */
[----:B0-----:R-:W-:Y:S01]  /*3d30*/  STG.E [R2.64], R7 ;  /* 0x0000000702007986 */ /* 0x001fe2000c101906 */
[----:B------:R-:W-:Y:S05]  /*3d40*/  EXIT ;  /* 0x000000000000794d */ /* 0x000fea0003800000 */
.L_x_2:
[----:B------:R-:W-:-:S00]  /*3d50*/  BRA `(.L_x_2) ;  /* 0xfffffff000007947 */ /* 0x000fc0000383ffff */
[----:B------:R-:W-:-:S00]  /*3d60*/  NOP ;  /* 0x0000000000007918 */ /* 0x000fc00000000000 */
        /* <DEDUP_REMOVED lines=9> */
.L_x_3:


//--------------------- .nv.global.init           --------------------------
	.section	.nv.global.init,"aw",@progbits
.nv.global.init:
	.type		_$_str,@object
	.size		_$_str,(.L_0 - _$_str)
_$_str:
        /*0000*/ 	.byte	0x5f, 0x5f, 0x43, 0x55, 0x44, 0x41, 0x5f, 0x46, 0x54, 0x5a, 0x00
.L_0:


//--------------------- .nv.shared.attn_fwd       --------------------------
	.section	.nv.shared.attn_fwd,"aw",@nobits
	.sectionflags	@""
	.align	16
